//
// Generated by NVIDIA NVVM Compiler
//
// Compiler Build ID: CL-36424714
// Cuda compilation tools, release 13.0, V13.0.88
// Based on NVVM 20.0.0
//

.version 9.0
.target sm_100
.address_size 64

	// .globl	_Z28nppiCFAToRGB_bilinear_kernelIhEvPKT_i8NppiSize8NppiRectPS0_i21NppiBayerGridPosition

.visible .entry _Z28nppiCFAToRGB_bilinear_kernelIhEvPKT_i8NppiSize8NppiRectPS0_i21NppiBayerGridPosition(
	.param .u64 .ptr .align 1 _Z28nppiCFAToRGB_bilinear_kernelIhEvPKT_i8NppiSize8NppiRectPS0_i21NppiBayerGridPosition_param_0,
	.param .u32 _Z28nppiCFAToRGB_bilinear_kernelIhEvPKT_i8NppiSize8NppiRectPS0_i21NppiBayerGridPosition_param_1,
	.param .align 4 .b8 _Z28nppiCFAToRGB_bilinear_kernelIhEvPKT_i8NppiSize8NppiRectPS0_i21NppiBayerGridPosition_param_2[8],
	.param .align 4 .b8 _Z28nppiCFAToRGB_bilinear_kernelIhEvPKT_i8NppiSize8NppiRectPS0_i21NppiBayerGridPosition_param_3[16],
	.param .u64 .ptr .align 1 _Z28nppiCFAToRGB_bilinear_kernelIhEvPKT_i8NppiSize8NppiRectPS0_i21NppiBayerGridPosition_param_4,
	.param .u32 _Z28nppiCFAToRGB_bilinear_kernelIhEvPKT_i8NppiSize8NppiRectPS0_i21NppiBayerGridPosition_param_5,
	.param .u32 _Z28nppiCFAToRGB_bilinear_kernelIhEvPKT_i8NppiSize8NppiRectPS0_i21NppiBayerGridPosition_param_6
)
{
	.reg .pred 	%p<75>;
	.reg .b16 	%rs<24>;
	.reg .b32 	%r<193>;
	.reg .b64 	%rd<41>;

	ld.param.u32 	%r78, [_Z28nppiCFAToRGB_bilinear_kernelIhEvPKT_i8NppiSize8NppiRectPS0_i21NppiBayerGridPosition_param_3+4];
	ld.param.u32 	%r77, [_Z28nppiCFAToRGB_bilinear_kernelIhEvPKT_i8NppiSize8NppiRectPS0_i21NppiBayerGridPosition_param_3];
	ld.param.u32 	%r1, [_Z28nppiCFAToRGB_bilinear_kernelIhEvPKT_i8NppiSize8NppiRectPS0_i21NppiBayerGridPosition_param_2];
	ld.param.u32 	%r2, [_Z28nppiCFAToRGB_bilinear_kernelIhEvPKT_i8NppiSize8NppiRectPS0_i21NppiBayerGridPosition_param_2+4];
	ld.param.u32 	%r79, [_Z28nppiCFAToRGB_bilinear_kernelIhEvPKT_i8NppiSize8NppiRectPS0_i21NppiBayerGridPosition_param_3+8];
	ld.param.u64 	%rd14, [_Z28nppiCFAToRGB_bilinear_kernelIhEvPKT_i8NppiSize8NppiRectPS0_i21NppiBayerGridPosition_param_0];
	ld.param.u32 	%r76, [_Z28nppiCFAToRGB_bilinear_kernelIhEvPKT_i8NppiSize8NppiRectPS0_i21NppiBayerGridPosition_param_1];
	ld.param.u32 	%r83, [_Z28nppiCFAToRGB_bilinear_kernelIhEvPKT_i8NppiSize8NppiRectPS0_i21NppiBayerGridPosition_param_3+12];
	ld.param.u64 	%rd13, [_Z28nppiCFAToRGB_bilinear_kernelIhEvPKT_i8NppiSize8NppiRectPS0_i21NppiBayerGridPosition_param_4];
	ld.param.u32 	%r81, [_Z28nppiCFAToRGB_bilinear_kernelIhEvPKT_i8NppiSize8NppiRectPS0_i21NppiBayerGridPosition_param_5];
	ld.param.u32 	%r82, [_Z28nppiCFAToRGB_bilinear_kernelIhEvPKT_i8NppiSize8NppiRectPS0_i21NppiBayerGridPosition_param_6];
	cvta.to.global.u64 	%rd1, %rd14;
	mov.u32 	%r84, %ctaid.x;
	mov.u32 	%r85, %ntid.x;
	mov.u32 	%r86, %tid.x;
	mad.lo.s32 	%r3, %r84, %r85, %r86;
	mov.u32 	%r87, %ctaid.y;
	mov.u32 	%r88, %ntid.y;
	mov.u32 	%r89, %tid.y;
	mad.lo.s32 	%r90, %r87, %r88, %r89;
	setp.ge.s32 	%p3, %r3, %r79;
	setp.ge.s32 	%p4, %r90, %r83;
	or.pred  	%p5, %p3, %p4;
	@%p5 bra 	$L__BB0_57;
	add.s32 	%r91, %r77, %r3;
	add.s32 	%r5, %r78, %r90;
	mul.lo.s32 	%r6, %r5, %r76;
	cvt.s64.s32 	%rd15, %r6;
	add.s64 	%rd2, %rd1, %rd15;
	mul.lo.s32 	%r7, %r81, %r90;
	cvt.s64.s32 	%rd3, %r91;
	add.s64 	%rd4, %rd2, %rd3;
	ld.global.u8 	%rs23, [%rd4];
	setp.gt.s32 	%p6, %r82, 1;
	@%p6 bra 	$L__BB0_6;
	setp.eq.s32 	%p9, %r82, 0;
	@%p9 bra 	$L__BB0_10;
	setp.eq.s32 	%p10, %r82, 1;
	@%p10 bra 	$L__BB0_4;
	bra.uni 	$L__BB0_16;
$L__BB0_4:
	cvt.u32.u64 	%r103, %rd3;
	or.b32  	%r104, %r5, %r103;
	and.b32  	%r105, %r104, 1;
	setp.eq.b32 	%p21, %r105, 1;
	not.pred 	%p22, %p21;
	@%p22 bra 	$L__BB0_16;
	and.b32  	%r107, %r5, -2147483647;
	setp.eq.s32 	%p23, %r107, 1;
	and.b32  	%r108, %r103, -2147483647;
	setp.eq.s32 	%p24, %r108, 1;
	and.pred  	%p25, %p24, %p23;
	mov.u16 	%rs21, %rs23;
	mov.u16 	%rs22, %rs23;
	@%p25 bra 	$L__BB0_37;
	bra.uni 	$L__BB0_56;
$L__BB0_6:
	setp.eq.s32 	%p7, %r82, 2;
	@%p7 bra 	$L__BB0_12;
	setp.eq.s32 	%p8, %r82, 3;
	@%p8 bra 	$L__BB0_8;
	bra.uni 	$L__BB0_16;
$L__BB0_8:
	cvt.u32.u64 	%r92, %rd3;
	and.b32  	%r93, %r5, 1;
	setp.eq.b32 	%p11, %r93, 1;
	not.pred 	%p12, %p11;
	and.b32  	%r94, %r92, -2147483647;
	setp.eq.s32 	%p13, %r94, 1;
	and.pred  	%p14, %p12, %p13;
	@%p14 bra 	$L__BB0_17;
	and.b32  	%r96, %r5, -2147483647;
	setp.eq.s32 	%p15, %r96, 1;
	and.b32  	%r97, %r92, 1;
	sub.s32 	%r160, 2, %r97;
	mov.u16 	%rs21, %rs23;
	mov.u16 	%rs22, %rs23;
	@%p15 bra 	$L__BB0_14;
	bra.uni 	$L__BB0_56;
$L__BB0_10:
	cvt.u32.u64 	%r109, %rd3;
	or.b32  	%r110, %r5, %r109;
	and.b32  	%r111, %r110, 1;
	setp.eq.b32 	%p26, %r111, 1;
	not.pred 	%p27, %p26;
	@%p27 bra 	$L__BB0_36;
	and.b32  	%r113, %r5, -2147483647;
	setp.ne.s32 	%p28, %r113, 1;
	and.b32  	%r114, %r109, -2147483647;
	setp.ne.s32 	%p29, %r114, 1;
	or.pred  	%p30, %p28, %p29;
	selp.u32 	%r160, 1, 0, %p30;
	bra.uni 	$L__BB0_14;
$L__BB0_12:
	cvt.u32.u64 	%r98, %rd3;
	and.b32  	%r99, %r5, 1;
	setp.eq.b32 	%p16, %r99, 1;
	not.pred 	%p17, %p16;
	and.b32  	%r100, %r98, -2147483647;
	setp.eq.s32 	%p18, %r100, 1;
	and.pred  	%p19, %p17, %p18;
	@%p19 bra 	$L__BB0_37;
	and.b32  	%r102, %r5, -2147483647;
	setp.eq.s32 	%p20, %r102, 1;
	and.b32  	%r160, %r98, 1;
	mov.u16 	%rs21, %rs23;
	mov.u16 	%rs22, %rs23;
	@%p20 bra 	$L__BB0_14;
	bra.uni 	$L__BB0_56;
$L__BB0_14:
	setp.eq.s32 	%p31, %r160, 1;
	mov.u16 	%rs21, %rs23;
	mov.u16 	%rs22, %rs23;
	@%p31 bra 	$L__BB0_56;
	setp.ne.s32 	%p32, %r160, 0;
	@%p32 bra 	$L__BB0_36;
$L__BB0_16:
	cvt.u32.u64 	%r138, %rd3;
	setp.lt.s32 	%p54, %r138, 1;
	mov.b32 	%r163, 0;
	mov.pred 	%p73, 0;
	mov.u32 	%r164, %r163;
	@%p54 bra 	$L__BB0_18;
$L__BB0_17:
	cvt.u32.u64 	%r140, %rd3;
	add.s32 	%r141, %r140, -1;
	cvt.u64.u32 	%rd26, %r141;
	add.s64 	%rd27, %rd2, %rd26;
	ld.global.u8 	%r164, [%rd27];
	mov.b32 	%r163, 1;
	mov.pred 	%p73, -1;
$L__BB0_18:
	cvt.u32.u64 	%r142, %rd3;
	add.s32 	%r15, %r1, -1;
	setp.ge.s32 	%p56, %r142, %r15;
	@%p56 bra 	$L__BB0_20;
	ld.global.u8 	%r143, [%rd4+1];
	add.s32 	%r164, %r164, %r143;
	add.s32 	%r163, %r163, 1;
$L__BB0_20:
	setp.lt.s32 	%p57, %r5, 1;
	sub.s32 	%r144, %r6, %r76;
	cvt.s64.s32 	%rd5, %r144;
	add.s64 	%rd28, %rd5, %rd3;
	add.s64 	%rd6, %rd1, %rd28;
	@%p57 bra 	$L__BB0_22;
	ld.global.u8 	%r145, [%rd6];
	add.s32 	%r164, %r164, %r145;
	add.s32 	%r163, %r163, 1;
$L__BB0_22:
	add.s32 	%r24, %r2, -1;
	setp.ge.s32 	%p58, %r5, %r24;
	add.s32 	%r146, %r6, %r76;
	cvt.s64.s32 	%rd7, %r146;
	add.s64 	%rd29, %rd7, %rd3;
	add.s64 	%rd8, %rd1, %rd29;
	@%p58 bra 	$L__BB0_24;
	ld.global.u8 	%r147, [%rd8];
	add.s32 	%r164, %r164, %r147;
	add.s32 	%r163, %r163, 1;
	bra.uni 	$L__BB0_25;
$L__BB0_24:
	setp.eq.s32 	%p59, %r163, 0;
	mov.u16 	%rs22, %rs23;
	@%p59 bra 	$L__BB0_26;
$L__BB0_25:
	cvt.u16.u32 	%rs15, %r164;
	cvt.u16.u32 	%rs16, %r163;
	div.u16 	%rs22, %rs15, %rs16;
$L__BB0_26:
	setp.lt.s32 	%p60, %r5, 1;
	not.pred 	%p61, %p73;
	mov.b32 	%r171, 0;
	or.pred  	%p62, %p60, %p61;
	mov.u32 	%r172, %r171;
	@%p62 bra 	$L__BB0_28;
	add.s32 	%r151, %r142, -1;
	cvt.u64.u32 	%rd30, %r151;
	add.s64 	%rd31, %rd5, %rd30;
	add.s64 	%rd32, %rd1, %rd31;
	ld.global.u8 	%r172, [%rd32];
	mov.b32 	%r171, 1;
$L__BB0_28:
	setp.lt.s32 	%p63, %r5, 1;
	setp.ge.s32 	%p64, %r142, %r15;
	or.pred  	%p65, %p64, %p63;
	@%p65 bra 	$L__BB0_30;
	ld.global.u8 	%r153, [%rd6+1];
	add.s32 	%r172, %r172, %r153;
	add.s32 	%r171, %r171, 1;
$L__BB0_30:
	setp.ge.s32 	%p66, %r5, %r24;
	or.pred  	%p68, %p66, %p61;
	@%p68 bra 	$L__BB0_32;
	add.s32 	%r155, %r142, -1;
	cvt.u64.u32 	%rd33, %r155;
	add.s64 	%rd34, %rd7, %rd33;
	add.s64 	%rd35, %rd1, %rd34;
	ld.global.u8 	%r156, [%rd35];
	add.s32 	%r172, %r172, %r156;
	add.s32 	%r171, %r171, 1;
$L__BB0_32:
	setp.ge.s32 	%p69, %r5, %r24;
	setp.ge.s32 	%p70, %r142, %r15;
	or.pred  	%p71, %p70, %p69;
	@%p71 bra 	$L__BB0_34;
	ld.global.u8 	%r158, [%rd8+1];
	add.s32 	%r172, %r172, %r158;
	add.s32 	%r171, %r171, 1;
	bra.uni 	$L__BB0_35;
$L__BB0_34:
	setp.eq.s32 	%p72, %r171, 0;
	mov.u16 	%rs21, %rs23;
	@%p72 bra 	$L__BB0_56;
$L__BB0_35:
	cvt.u16.u32 	%rs17, %r172;
	cvt.u16.u32 	%rs18, %r171;
	div.u16 	%rs4, %rs17, %rs18;
	mov.u16 	%rs21, %rs23;
	mov.u16 	%rs23, %rs4;
	bra.uni 	$L__BB0_56;
$L__BB0_36:
	cvt.u32.u64 	%r116, %rd3;
	setp.lt.s32 	%p34, %r116, 1;
	mov.b32 	%r179, 0;
	mov.pred 	%p74, 0;
	mov.u32 	%r180, %r179;
	@%p34 bra 	$L__BB0_38;
$L__BB0_37:
	cvt.u32.u64 	%r118, %rd3;
	add.s32 	%r119, %r118, -1;
	cvt.u64.u32 	%rd16, %r119;
	add.s64 	%rd17, %rd2, %rd16;
	ld.global.u8 	%r180, [%rd17];
	mov.b32 	%r179, 1;
	mov.pred 	%p74, -1;
$L__BB0_38:
	cvt.u32.u64 	%r120, %rd3;
	add.s32 	%r47, %r1, -1;
	setp.ge.s32 	%p36, %r120, %r47;
	@%p36 bra 	$L__BB0_40;
	ld.global.u8 	%r121, [%rd4+1];
	add.s32 	%r180, %r180, %r121;
	add.s32 	%r179, %r179, 1;
$L__BB0_40:
	setp.lt.s32 	%p37, %r5, 1;
	sub.s32 	%r122, %r6, %r76;
	cvt.s64.s32 	%rd9, %r122;
	add.s64 	%rd18, %rd9, %rd3;
	add.s64 	%rd10, %rd1, %rd18;
	@%p37 bra 	$L__BB0_42;
	ld.global.u8 	%r123, [%rd10];
	add.s32 	%r180, %r180, %r123;
	add.s32 	%r179, %r179, 1;
$L__BB0_42:
	add.s32 	%r56, %r2, -1;
	setp.ge.s32 	%p38, %r5, %r56;
	add.s32 	%r124, %r6, %r76;
	cvt.s64.s32 	%rd11, %r124;
	add.s64 	%rd19, %rd11, %rd3;
	add.s64 	%rd12, %rd1, %rd19;
	@%p38 bra 	$L__BB0_44;
	ld.global.u8 	%r125, [%rd12];
	add.s32 	%r180, %r180, %r125;
	add.s32 	%r179, %r179, 1;
	bra.uni 	$L__BB0_45;
$L__BB0_44:
	setp.eq.s32 	%p39, %r179, 0;
	mov.u16 	%rs22, %rs23;
	@%p39 bra 	$L__BB0_46;
$L__BB0_45:
	cvt.u16.u32 	%rs11, %r180;
	cvt.u16.u32 	%rs12, %r179;
	div.u16 	%rs22, %rs11, %rs12;
$L__BB0_46:
	setp.lt.s32 	%p40, %r5, 1;
	not.pred 	%p41, %p74;
	mov.b32 	%r187, 0;
	or.pred  	%p42, %p40, %p41;
	mov.u32 	%r188, %r187;
	@%p42 bra 	$L__BB0_48;
	add.s32 	%r129, %r120, -1;
	cvt.u64.u32 	%rd20, %r129;
	add.s64 	%rd21, %rd9, %rd20;
	add.s64 	%rd22, %rd1, %rd21;
	ld.global.u8 	%r188, [%rd22];
	mov.b32 	%r187, 1;
$L__BB0_48:
	setp.lt.s32 	%p43, %r5, 1;
	setp.ge.s32 	%p44, %r120, %r47;
	or.pred  	%p45, %p44, %p43;
	@%p45 bra 	$L__BB0_50;
	ld.global.u8 	%r131, [%rd10+1];
	add.s32 	%r188, %r188, %r131;
	add.s32 	%r187, %r187, 1;
$L__BB0_50:
	setp.ge.s32 	%p46, %r5, %r56;
	or.pred  	%p48, %p46, %p41;
	@%p48 bra 	$L__BB0_52;
	add.s32 	%r133, %r120, -1;
	cvt.u64.u32 	%rd23, %r133;
	add.s64 	%rd24, %rd11, %rd23;
	add.s64 	%rd25, %rd1, %rd24;
	ld.global.u8 	%r134, [%rd25];
	add.s32 	%r188, %r188, %r134;
	add.s32 	%r187, %r187, 1;
$L__BB0_52:
	setp.ge.s32 	%p49, %r5, %r56;
	setp.ge.s32 	%p50, %r120, %r47;
	or.pred  	%p51, %p50, %p49;
	@%p51 bra 	$L__BB0_54;
	ld.global.u8 	%r136, [%rd12+1];
	add.s32 	%r188, %r188, %r136;
	add.s32 	%r187, %r187, 1;
	bra.uni 	$L__BB0_55;
$L__BB0_54:
	setp.eq.s32 	%p52, %r187, 0;
	mov.u16 	%rs21, %rs23;
	@%p52 bra 	$L__BB0_56;
$L__BB0_55:
	cvt.u16.u32 	%rs13, %r188;
	cvt.u16.u32 	%rs14, %r187;
	div.u16 	%rs21, %rs13, %rs14;
$L__BB0_56:
	mul.lo.s32 	%r159, %r3, 3;
	cvt.s64.s32 	%rd36, %r159;
	cvt.s64.s32 	%rd37, %r7;
	add.s64 	%rd38, %rd37, %rd36;
	cvta.to.global.u64 	%rd39, %rd13;
	add.s64 	%rd40, %rd39, %rd38;
	st.global.u8 	[%rd40], %rs21;
	st.global.u8 	[%rd40+1], %rs22;
	st.global.u8 	[%rd40+2], %rs23;
$L__BB0_57:
	ret;

}
	// .globl	_Z28nppiCFAToRGB_bilinear_kernelItEvPKT_i8NppiSize8NppiRectPS0_i21NppiBayerGridPosition
.visible .entry _Z28nppiCFAToRGB_bilinear_kernelItEvPKT_i8NppiSize8NppiRectPS0_i21NppiBayerGridPosition(
	.param .u64 .ptr .align 1 _Z28nppiCFAToRGB_bilinear_kernelItEvPKT_i8NppiSize8NppiRectPS0_i21NppiBayerGridPosition_param_0,
	.param .u32 _Z28nppiCFAToRGB_bilinear_kernelItEvPKT_i8NppiSize8NppiRectPS0_i21NppiBayerGridPosition_param_1,
	.param .align 4 .b8 _Z28nppiCFAToRGB_bilinear_kernelItEvPKT_i8NppiSize8NppiRectPS0_i21NppiBayerGridPosition_param_2[8],
	.param .align 4 .b8 _Z28nppiCFAToRGB_bilinear_kernelItEvPKT_i8NppiSize8NppiRectPS0_i21NppiBayerGridPosition_param_3[16],
	.param .u64 .ptr .align 1 _Z28nppiCFAToRGB_bilinear_kernelItEvPKT_i8NppiSize8NppiRectPS0_i21NppiBayerGridPosition_param_4,
	.param .u32 _Z28nppiCFAToRGB_bilinear_kernelItEvPKT_i8NppiSize8NppiRectPS0_i21NppiBayerGridPosition_param_5,
	.param .u32 _Z28nppiCFAToRGB_bilinear_kernelItEvPKT_i8NppiSize8NppiRectPS0_i21NppiBayerGridPosition_param_6
)
{
	.reg .pred 	%p<75>;
	.reg .b16 	%rs<16>;
	.reg .b32 	%r<173>;
	.reg .b64 	%rd<41>;

	ld.param.u32 	%r78, [_Z28nppiCFAToRGB_bilinear_kernelItEvPKT_i8NppiSize8NppiRectPS0_i21NppiBayerGridPosition_param_3+4];
	ld.param.u32 	%r77, [_Z28nppiCFAToRGB_bilinear_kernelItEvPKT_i8NppiSize8NppiRectPS0_i21NppiBayerGridPosition_param_3];
	ld.param.u32 	%r1, [_Z28nppiCFAToRGB_bilinear_kernelItEvPKT_i8NppiSize8NppiRectPS0_i21NppiBayerGridPosition_param_2];
	ld.param.u32 	%r2, [_Z28nppiCFAToRGB_bilinear_kernelItEvPKT_i8NppiSize8NppiRectPS0_i21NppiBayerGridPosition_param_2+4];
	ld.param.u32 	%r79, [_Z28nppiCFAToRGB_bilinear_kernelItEvPKT_i8NppiSize8NppiRectPS0_i21NppiBayerGridPosition_param_3+8];
	ld.param.u64 	%rd14, [_Z28nppiCFAToRGB_bilinear_kernelItEvPKT_i8NppiSize8NppiRectPS0_i21NppiBayerGridPosition_param_0];
	ld.param.u32 	%r76, [_Z28nppiCFAToRGB_bilinear_kernelItEvPKT_i8NppiSize8NppiRectPS0_i21NppiBayerGridPosition_param_1];
	ld.param.u32 	%r83, [_Z28nppiCFAToRGB_bilinear_kernelItEvPKT_i8NppiSize8NppiRectPS0_i21NppiBayerGridPosition_param_3+12];
	ld.param.u64 	%rd13, [_Z28nppiCFAToRGB_bilinear_kernelItEvPKT_i8NppiSize8NppiRectPS0_i21NppiBayerGridPosition_param_4];
	ld.param.u32 	%r81, [_Z28nppiCFAToRGB_bilinear_kernelItEvPKT_i8NppiSize8NppiRectPS0_i21NppiBayerGridPosition_param_5];
	ld.param.u32 	%r82, [_Z28nppiCFAToRGB_bilinear_kernelItEvPKT_i8NppiSize8NppiRectPS0_i21NppiBayerGridPosition_param_6];
	cvta.to.global.u64 	%rd1, %rd14;
	mov.u32 	%r84, %ctaid.x;
	mov.u32 	%r85, %ntid.x;
	mov.u32 	%r86, %tid.x;
	mad.lo.s32 	%r3, %r84, %r85, %r86;
	mov.u32 	%r87, %ctaid.y;
	mov.u32 	%r88, %ntid.y;
	mov.u32 	%r89, %tid.y;
	mad.lo.s32 	%r90, %r87, %r88, %r89;
	setp.ge.s32 	%p3, %r3, %r79;
	setp.ge.s32 	%p4, %r90, %r83;
	or.pred  	%p5, %p3, %p4;
	@%p5 bra 	$L__BB1_57;
	cvta.to.global.u64 	%rd15, %rd13;
	add.s32 	%r5, %r77, %r3;
	add.s32 	%r6, %r78, %r90;
	mul.lo.s32 	%r7, %r6, %r76;
	cvt.s64.s32 	%rd16, %r7;
	add.s64 	%rd2, %rd1, %rd16;
	mul.lo.s32 	%r91, %r81, %r90;
	cvt.s64.s32 	%rd17, %r91;
	add.s64 	%rd3, %rd15, %rd17;
	mul.wide.s32 	%rd18, %r5, 2;
	add.s64 	%rd4, %rd2, %rd18;
	ld.global.u16 	%rs15, [%rd4];
	setp.gt.s32 	%p6, %r82, 1;
	@%p6 bra 	$L__BB1_6;
	setp.eq.s32 	%p9, %r82, 0;
	@%p9 bra 	$L__BB1_10;
	setp.eq.s32 	%p10, %r82, 1;
	@%p10 bra 	$L__BB1_4;
	bra.uni 	$L__BB1_16;
$L__BB1_4:
	or.b32  	%r99, %r6, %r5;
	and.b32  	%r100, %r99, 1;
	setp.eq.b32 	%p21, %r100, 1;
	not.pred 	%p22, %p21;
	@%p22 bra 	$L__BB1_16;
	and.b32  	%r101, %r6, -2147483647;
	setp.eq.s32 	%p23, %r101, 1;
	and.b32  	%r102, %r5, -2147483647;
	setp.eq.s32 	%p24, %r102, 1;
	and.pred  	%p25, %p24, %p23;
	mov.u16 	%rs13, %rs15;
	mov.u16 	%rs14, %rs15;
	@%p25 bra 	$L__BB1_37;
	bra.uni 	$L__BB1_56;
$L__BB1_6:
	setp.eq.s32 	%p7, %r82, 2;
	@%p7 bra 	$L__BB1_12;
	setp.eq.s32 	%p8, %r82, 3;
	@%p8 bra 	$L__BB1_8;
	bra.uni 	$L__BB1_16;
$L__BB1_8:
	and.b32  	%r92, %r6, 1;
	setp.eq.b32 	%p11, %r92, 1;
	not.pred 	%p12, %p11;
	and.b32  	%r93, %r5, -2147483647;
	setp.eq.s32 	%p13, %r93, 1;
	and.pred  	%p14, %p12, %p13;
	@%p14 bra 	$L__BB1_17;
	and.b32  	%r94, %r6, -2147483647;
	setp.eq.s32 	%p15, %r94, 1;
	and.b32  	%r95, %r5, 1;
	sub.s32 	%r140, 2, %r95;
	mov.u16 	%rs13, %rs15;
	mov.u16 	%rs14, %rs15;
	@%p15 bra 	$L__BB1_14;
	bra.uni 	$L__BB1_56;
$L__BB1_10:
	or.b32  	%r103, %r6, %r5;
	and.b32  	%r104, %r103, 1;
	setp.eq.b32 	%p26, %r104, 1;
	not.pred 	%p27, %p26;
	@%p27 bra 	$L__BB1_36;
	and.b32  	%r105, %r6, -2147483647;
	setp.ne.s32 	%p28, %r105, 1;
	and.b32  	%r106, %r5, -2147483647;
	setp.ne.s32 	%p29, %r106, 1;
	or.pred  	%p30, %p28, %p29;
	selp.u32 	%r140, 1, 0, %p30;
	bra.uni 	$L__BB1_14;
$L__BB1_12:
	and.b32  	%r96, %r6, 1;
	setp.eq.b32 	%p16, %r96, 1;
	not.pred 	%p17, %p16;
	and.b32  	%r97, %r5, -2147483647;
	setp.eq.s32 	%p18, %r97, 1;
	and.pred  	%p19, %p17, %p18;
	@%p19 bra 	$L__BB1_37;
	and.b32  	%r98, %r6, -2147483647;
	setp.eq.s32 	%p20, %r98, 1;
	and.b32  	%r140, %r5, 1;
	mov.u16 	%rs13, %rs15;
	mov.u16 	%rs14, %rs15;
	@%p20 bra 	$L__BB1_14;
	bra.uni 	$L__BB1_56;
$L__BB1_14:
	setp.eq.s32 	%p31, %r140, 1;
	mov.u16 	%rs13, %rs15;
	mov.u16 	%rs14, %rs15;
	@%p31 bra 	$L__BB1_56;
	setp.ne.s32 	%p32, %r140, 0;
	@%p32 bra 	$L__BB1_36;
$L__BB1_16:
	setp.lt.s32 	%p54, %r5, 1;
	mov.b32 	%r143, 0;
	mov.pred 	%p73, 0;
	mov.u32 	%r144, %r143;
	@%p54 bra 	$L__BB1_18;
$L__BB1_17:
	add.s32 	%r125, %r5, -1;
	mul.wide.u32 	%rd29, %r125, 2;
	add.s64 	%rd30, %rd2, %rd29;
	ld.global.u16 	%r144, [%rd30];
	mov.b32 	%r143, 1;
	mov.pred 	%p73, -1;
$L__BB1_18:
	add.s32 	%r15, %r1, -1;
	setp.ge.s32 	%p56, %r5, %r15;
	@%p56 bra 	$L__BB1_20;
	ld.global.u16 	%r126, [%rd4+2];
	add.s32 	%r144, %r144, %r126;
	add.s32 	%r143, %r143, 1;
$L__BB1_20:
	setp.lt.s32 	%p57, %r6, 1;
	sub.s32 	%r127, %r7, %r76;
	cvt.s64.s32 	%rd31, %r127;
	add.s64 	%rd5, %rd1, %rd31;
	add.s64 	%rd6, %rd5, %rd18;
	@%p57 bra 	$L__BB1_22;
	ld.global.u16 	%r128, [%rd6];
	add.s32 	%r144, %r144, %r128;
	add.s32 	%r143, %r143, 1;
$L__BB1_22:
	add.s32 	%r24, %r2, -1;
	setp.ge.s32 	%p58, %r6, %r24;
	cvt.s64.s32 	%rd33, %r76;
	add.s64 	%rd7, %rd2, %rd33;
	add.s64 	%rd8, %rd7, %rd18;
	@%p58 bra 	$L__BB1_24;
	ld.global.u16 	%r129, [%rd8];
	add.s32 	%r144, %r144, %r129;
	add.s32 	%r143, %r143, 1;
	bra.uni 	$L__BB1_25;
$L__BB1_24:
	setp.eq.s32 	%p59, %r143, 0;
	mov.u16 	%rs14, %rs15;
	@%p59 bra 	$L__BB1_26;
$L__BB1_25:
	div.u32 	%r130, %r144, %r143;
	cvt.u16.u32 	%rs14, %r130;
$L__BB1_26:
	setp.lt.s32 	%p60, %r6, 1;
	not.pred 	%p61, %p73;
	mov.b32 	%r151, 0;
	or.pred  	%p62, %p60, %p61;
	mov.u32 	%r152, %r151;
	@%p62 bra 	$L__BB1_28;
	add.s32 	%r133, %r5, -1;
	mul.wide.u32 	%rd35, %r133, 2;
	add.s64 	%rd36, %rd5, %rd35;
	ld.global.u16 	%r152, [%rd36];
	mov.b32 	%r151, 1;
$L__BB1_28:
	setp.lt.s32 	%p63, %r6, 1;
	setp.ge.s32 	%p64, %r5, %r15;
	or.pred  	%p65, %p64, %p63;
	@%p65 bra 	$L__BB1_30;
	ld.global.u16 	%r134, [%rd6+2];
	add.s32 	%r152, %r152, %r134;
	add.s32 	%r151, %r151, 1;
$L__BB1_30:
	setp.ge.s32 	%p66, %r6, %r24;
	or.pred  	%p68, %p66, %p61;
	@%p68 bra 	$L__BB1_32;
	add.s32 	%r135, %r5, -1;
	mul.wide.u32 	%rd37, %r135, 2;
	add.s64 	%rd38, %rd7, %rd37;
	ld.global.u16 	%r136, [%rd38];
	add.s32 	%r152, %r152, %r136;
	add.s32 	%r151, %r151, 1;
$L__BB1_32:
	setp.ge.s32 	%p69, %r6, %r24;
	setp.ge.s32 	%p70, %r5, %r15;
	or.pred  	%p71, %p70, %p69;
	@%p71 bra 	$L__BB1_34;
	ld.global.u16 	%r137, [%rd8+2];
	add.s32 	%r152, %r152, %r137;
	add.s32 	%r151, %r151, 1;
	bra.uni 	$L__BB1_35;
$L__BB1_34:
	setp.eq.s32 	%p72, %r151, 0;
	mov.u16 	%rs13, %rs15;
	@%p72 bra 	$L__BB1_56;
$L__BB1_35:
	div.u32 	%r138, %r152, %r151;
	cvt.u16.u32 	%rs4, %r138;
	mov.u16 	%rs13, %rs15;
	mov.u16 	%rs15, %rs4;
	bra.uni 	$L__BB1_56;
$L__BB1_36:
	setp.lt.s32 	%p34, %r5, 1;
	mov.b32 	%r159, 0;
	mov.pred 	%p74, 0;
	mov.u32 	%r160, %r159;
	@%p34 bra 	$L__BB1_38;
$L__BB1_37:
	add.s32 	%r109, %r5, -1;
	mul.wide.u32 	%rd19, %r109, 2;
	add.s64 	%rd20, %rd2, %rd19;
	ld.global.u16 	%r160, [%rd20];
	mov.b32 	%r159, 1;
	mov.pred 	%p74, -1;
$L__BB1_38:
	add.s32 	%r47, %r1, -1;
	setp.ge.s32 	%p36, %r5, %r47;
	@%p36 bra 	$L__BB1_40;
	ld.global.u16 	%r110, [%rd4+2];
	add.s32 	%r160, %r160, %r110;
	add.s32 	%r159, %r159, 1;
$L__BB1_40:
	setp.lt.s32 	%p37, %r6, 1;
	sub.s32 	%r111, %r7, %r76;
	cvt.s64.s32 	%rd21, %r111;
	add.s64 	%rd9, %rd1, %rd21;
	add.s64 	%rd10, %rd9, %rd18;
	@%p37 bra 	$L__BB1_42;
	ld.global.u16 	%r112, [%rd10];
	add.s32 	%r160, %r160, %r112;
	add.s32 	%r159, %r159, 1;
$L__BB1_42:
	add.s32 	%r56, %r2, -1;
	setp.ge.s32 	%p38, %r6, %r56;
	cvt.s64.s32 	%rd23, %r76;
	add.s64 	%rd11, %rd2, %rd23;
	add.s64 	%rd12, %rd11, %rd18;
	@%p38 bra 	$L__BB1_44;
	ld.global.u16 	%r113, [%rd12];
	add.s32 	%r160, %r160, %r113;
	add.s32 	%r159, %r159, 1;
	bra.uni 	$L__BB1_45;
$L__BB1_44:
	setp.eq.s32 	%p39, %r159, 0;
	mov.u16 	%rs14, %rs15;
	@%p39 bra 	$L__BB1_46;
$L__BB1_45:
	div.u32 	%r114, %r160, %r159;
	cvt.u16.u32 	%rs14, %r114;
$L__BB1_46:
	setp.lt.s32 	%p40, %r6, 1;
	not.pred 	%p41, %p74;
	mov.b32 	%r167, 0;
	or.pred  	%p42, %p40, %p41;
	mov.u32 	%r168, %r167;
	@%p42 bra 	$L__BB1_48;
	add.s32 	%r117, %r5, -1;
	mul.wide.u32 	%rd25, %r117, 2;
	add.s64 	%rd26, %rd9, %rd25;
	ld.global.u16 	%r168, [%rd26];
	mov.b32 	%r167, 1;
$L__BB1_48:
	setp.lt.s32 	%p43, %r6, 1;
	setp.ge.s32 	%p44, %r5, %r47;
	or.pred  	%p45, %p44, %p43;
	@%p45 bra 	$L__BB1_50;
	ld.global.u16 	%r118, [%rd10+2];
	add.s32 	%r168, %r168, %r118;
	add.s32 	%r167, %r167, 1;
$L__BB1_50:
	setp.ge.s32 	%p46, %r6, %r56;
	or.pred  	%p48, %p46, %p41;
	@%p48 bra 	$L__BB1_52;
	add.s32 	%r119, %r5, -1;
	mul.wide.u32 	%rd27, %r119, 2;
	add.s64 	%rd28, %rd11, %rd27;
	ld.global.u16 	%r120, [%rd28];
	add.s32 	%r168, %r168, %r120;
	add.s32 	%r167, %r167, 1;
$L__BB1_52:
	setp.ge.s32 	%p49, %r6, %r56;
	setp.ge.s32 	%p50, %r5, %r47;
	or.pred  	%p51, %p50, %p49;
	@%p51 bra 	$L__BB1_54;
	ld.global.u16 	%r121, [%rd12+2];
	add.s32 	%r168, %r168, %r121;
	add.s32 	%r167, %r167, 1;
	bra.uni 	$L__BB1_55;
$L__BB1_54:
	setp.eq.s32 	%p52, %r167, 0;
	mov.u16 	%rs13, %rs15;
	@%p52 bra 	$L__BB1_56;
$L__BB1_55:
	div.u32 	%r122, %r168, %r167;
	cvt.u16.u32 	%rs13, %r122;
$L__BB1_56:
	mul.lo.s32 	%r139, %r3, 3;
	mul.wide.s32 	%rd39, %r139, 2;
	add.s64 	%rd40, %rd3, %rd39;
	st.global.u16 	[%rd40], %rs13;
	st.global.u16 	[%rd40+2], %rs14;
	st.global.u16 	[%rd40+4], %rs15;
$L__BB1_57:
	ret;

}


// ===== COMPILED SASS (sm_100) =====

	.target	sm_100

	.elftype	@"ET_EXEC"


//--------------------- .note.nv.tkinfo           --------------------------
	.section	.note.nv.tkinfo,"",@"SHT_NOTE"
	.sectionflags	@"SHF_NOTE_NV_TKINFO"
	.tkinfo
        /*0018*/ 	.word	0x00000002
        /*0030*/ 	.string	""
        /*0030*/ 	.string	"ptxas"
        /*0030*/ 	.string	"Cuda compilation tools, release 13.0, V13.0.88"
        /*0030*/ 	.string	"Build cuda_13.0.r13.0/compiler.36424714_0"
        /*0030*/ 	.string	"-arch sm_100 -m 64 "



//--------------------- .note.nv.cuinfo           --------------------------
	.section	.note.nv.cuinfo,"",@"SHT_NOTE"
	.sectionflags	@"SHF_NOTE_NV_CUINFO"
        /*0018*/ 	.short	0x0002
        /*001a*/ 	.short	0x0064
        /*001c*/ 	.short	0x0082
	.zero		2


//--------------------- .nv.info                  --------------------------
	.section	.nv.info,"",@"SHT_CUDA_INFO"
	.align	4


	//----- nvinfo : EIATTR_REGCOUNT
	.align		4
        /*0000*/ 	.byte	0x04, 0x2f
        /*0002*/ 	.short	(.L_1 - .L_0)
	.align		4
.L_0:
        /*0004*/ 	.word	index@(_Z28nppiCFAToRGB_bilinear_kernelIhEvPKT_i8NppiSize8NppiRectPS0_i21NppiBayerGridPosition)
        /*0008*/ 	.word	0x0000001e


	//----- nvinfo : EIATTR_FRAME_SIZE
	.align		4
.L_1:
        /*000c*/ 	.byte	0x04, 0x11
        /*000e*/ 	.short	(.L_3 - .L_2)
	.align		4
.L_2:
        /*0010*/ 	.word	index@($__internal_0_$__cuda_sm20_div_u16)
        /*0014*/ 	.word	0x00000000


	//----- nvinfo : EIATTR_FRAME_SIZE
	.align		4
.L_3:
        /*0018*/ 	.byte	0x04, 0x11
        /*001a*/ 	.short	(.L_5 - .L_4)
	.align		4
.L_4:
        /*001c*/ 	.word	index@(_Z28nppiCFAToRGB_bilinear_kernelIhEvPKT_i8NppiSize8NppiRectPS0_i21NppiBayerGridPosition)
        /*0020*/ 	.word	0x00000000


	//----- nvinfo : EIATTR_REGCOUNT
	.align		4
.L_5:
        /*0024*/ 	.byte	0x04, 0x2f
        /*0026*/ 	.short	(.L_7 - .L_6)
	.align		4
.L_6:
        /*0028*/ 	.word	index@(_Z28nppiCFAToRGB_bilinear_kernelItEvPKT_i8NppiSize8NppiRectPS0_i21NppiBayerGridPosition)
        /*002c*/ 	.word	0x0000001a


	//----- nvinfo : EIATTR_FRAME_SIZE
	.align		4
.L_7:
        /*0030*/ 	.byte	0x04, 0x11
        /*0032*/ 	.short	(.L_9 - .L_8)
	.align		4
.L_8:
        /*0034*/ 	.word	index@(_Z28nppiCFAToRGB_bilinear_kernelItEvPKT_i8NppiSize8NppiRectPS0_i21NppiBayerGridPosition)
        /*0038*/ 	.word	0x00000000


	//----- nvinfo : EIATTR_MIN_STACK_SIZE
	.align		4
.L_9:
        /*003c*/ 	.byte	0x04, 0x12
        /*003e*/ 	.short	(.L_11 - .L_10)
	.align		4
.L_10:
        /*0040*/ 	.word	index@(_Z28nppiCFAToRGB_bilinear_kernelItEvPKT_i8NppiSize8NppiRectPS0_i21NppiBayerGridPosition)
        /*0044*/ 	.word	0x00000000


	//----- nvinfo : EIATTR_MIN_STACK_SIZE
	.align		4
.L_11:
        /*0048*/ 	.byte	0x04, 0x12
        /*004a*/ 	.short	(.L_13 - .L_12)
	.align		4
.L_12:
        /*004c*/ 	.word	index@(_Z28nppiCFAToRGB_bilinear_kernelIhEvPKT_i8NppiSize8NppiRectPS0_i21NppiBayerGridPosition)
        /*0050*/ 	.word	0x00000000
.L_13:


//--------------------- .nv.compat                --------------------------
	.section	.nv.compat,"",@"SHT_CUDA_COMPAT_INFO"
	.align	4
        /*0000*/ 	.byte	0x02, 0x09, 0x00, 0x00, 0x02, 0x02, 0x01, 0x00, 0x02, 0x05, 0x05, 0x00, 0x03, 0x07, 0x01, 0x01
        /*0010*/ 	.byte	0x02, 0x03, 0x00, 0x00, 0x02, 0x06, 0x01, 0x00, 0x04, 0x0b, 0x08, 0x00, 0x01, 0x00, 0x00, 0x00
        /*0020*/ 	.byte	0x00, 0x00, 0x00, 0x00


//--------------------- .nv.info._Z28nppiCFAToRGB_bilinear_kernelItEvPKT_i8NppiSize8NppiRectPS0_i21NppiBayerGridPosition --------------------------
	.section	.nv.info._Z28nppiCFAToRGB_bilinear_kernelItEvPKT_i8NppiSize8NppiRectPS0_i21NppiBayerGridPosition,"",@"SHT_CUDA_INFO"
	.sectionflags	@""
	.align	4


	//----- nvinfo : EIATTR_CUDA_API_VERSION
	.align		4
        /*0000*/ 	.byte	0x04, 0x37
        /*0002*/ 	.short	(.L_15 - .L_14)
.L_14:
        /*0004*/ 	.word	0x00000082


	//----- nvinfo : EIATTR_KPARAM_INFO
	.align		4
.L_15:
        /*0008*/ 	.byte	0x04, 0x17
        /*000a*/ 	.short	(.L_17 - .L_16)
.L_16:
        /*000c*/ 	.word	0x00000000
        /*0010*/ 	.short	0x0006
        /*0012*/ 	.short	0x0034
        /*0014*/ 	.byte	0x00, 0xf0, 0x11, 0x00


	//----- nvinfo : EIATTR_KPARAM_INFO
	.align		4
.L_17:
        /*0018*/ 	.byte	0x04, 0x17
        /*001a*/ 	.short	(.L_19 - .L_18)
.L_18:
        /*001c*/ 	.word	0x00000000
        /*0020*/ 	.short	0x0005
        /*0022*/ 	.short	0x0030
        /*0024*/ 	.byte	0x00, 0xf0, 0x11, 0x00


	//----- nvinfo : EIATTR_KPARAM_INFO
	.align		4
.L_19:
        /*0028*/ 	.byte	0x04, 0x17
        /*002a*/ 	.short	(.L_21 - .L_20)
.L_20:
        /*002c*/ 	.word	0x00000000
        /*0030*/ 	.short	0x0004
        /*0032*/ 	.short	0x0028
        /*0034*/ 	.byte	0x00, 0xf5, 0x21, 0x00


	//----- nvinfo : EIATTR_KPARAM_INFO
	.align		4
.L_21:
        /*0038*/ 	.byte	0x04, 0x17
        /*003a*/ 	.short	(.L_23 - .L_22)
.L_22:
        /*003c*/ 	.word	0x00000000
        /*0040*/ 	.short	0x0003
        /*0042*/ 	.short	0x0014
        /*0044*/ 	.byte	0x00, 0xf0, 0x41, 0x00


	//----- nvinfo : EIATTR_KPARAM_INFO
	.align		4
.L_23:
        /*0048*/ 	.byte	0x04, 0x17
        /*004a*/ 	.short	(.L_25 - .L_24)
.L_24:
        /*004c*/ 	.word	0x00000000
        /*0050*/ 	.short	0x0002
        /*0052*/ 	.short	0x000c
        /*0054*/ 	.byte	0x00, 0xf0, 0x21, 0x00


	//----- nvinfo : EIATTR_KPARAM_INFO
	.align		4
.L_25:
        /*0058*/ 	.byte	0x04, 0x17
        /*005a*/ 	.short	(.L_27 - .L_26)
.L_26:
        /*005c*/ 	.word	0x00000000
        /*0060*/ 	.short	0x0001
        /*0062*/ 	.short	0x0008
        /*0064*/ 	.byte	0x00, 0xf0, 0x11, 0x00


	//----- nvinfo : EIATTR_KPARAM_INFO
	.align		4
.L_27:
        /*0068*/ 	.byte	0x04, 0x17
        /*006a*/ 	.short	(.L_29 - .L_28)
.L_28:
        /*006c*/ 	.word	0x00000000
        /*0070*/ 	.short	0x0000
        /*0072*/ 	.short	0x0000
        /*0074*/ 	.byte	0x00, 0xf5, 0x21, 0x00


	//----- nvinfo : EIATTR_SPARSE_MMA_MASK
	.align		4
.L_29:
        /*0078*/ 	.byte	0x03, 0x50
        /*007a*/ 	.short	0x0000


	//----- nvinfo : EIATTR_MAXREG_COUNT
	.align		4
        /*007c*/ 	.byte	0x03, 0x1b
        /*007e*/ 	.short	0x00ff


	//----- nvinfo : EIATTR_MERCURY_ISA_VERSION
	.align		4
        /*0080*/ 	.byte	0x03, 0x5f
        /*0082*/ 	.short	0x0101


	//----- nvinfo : EIATTR_VRC_CTA_INIT_COUNT
	.align		4
        /*0084*/ 	.byte	0x02, 0x4a
	.zero		1
	.zero		1


	//----- nvinfo : EIATTR_EXIT_INSTR_OFFSETS
	.align		4
        /*0088*/ 	.byte	0x04, 0x1c
        /*008a*/ 	.short	(.L_31 - .L_30)


	//   ....[0]....
.L_30:
        /*008c*/ 	.word	0x000000d0


	//   ....[1]....
        /*0090*/ 	.word	0x00001450


	//----- nvinfo : EIATTR_INDIRECT_BRANCH_TARGETS
	.align		4
.L_31:
        /*0094*/ 	.byte	0x04, 0x34
        /*0096*/ 	.short	(.L_33 - .L_32)


	//   ....[0]....
.L_32:
        /*0098*/ 	.word	.L_x_48@srel
        /*009c*/ 	.short	0x0
        /*009e*/ 	.short	0x0
        /*00a0*/ 	.word	0x3
        /*00a4*/ 	.word	.L_x_49@srel
        /*00a8*/ 	.word	.L_x_50@srel
        /*00ac*/ 	.word	.L_x_3@srel


	//   ....[1]....
        /*00b0*/ 	.word	.L_x_52@srel
        /*00b4*/ 	.short	0x0
        /*00b6*/ 	.short	0x0
        /*00b8*/ 	.word	0x3
        /*00bc*/ 	.word	.L_x_53@srel
        /*00c0*/ 	.word	.L_x_54@srel
        /*00c4*/ 	.word	.L_x_3@srel


	//----- nvinfo : EIATTR_CRS_STACK_SIZE
	.align		4
.L_33:
        /*00c8*/ 	.byte	0x04, 0x1e
        /*00ca*/ 	.short	(.L_35 - .L_34)
.L_34:
        /*00cc*/ 	.word	0x00000000


	//----- nvinfo : EIATTR_CBANK_PARAM_SIZE
	.align		4
.L_35:
        /*00d0*/ 	.byte	0x03, 0x19
        /*00d2*/ 	.short	0x0038


	//----- nvinfo : EIATTR_PARAM_CBANK
	.align		4
        /*00d4*/ 	.byte	0x04, 0x0a
        /*00d6*/ 	.short	(.L_37 - .L_36)
	.align		4
.L_36:
        /*00d8*/ 	.word	index@(.nv.constant0._Z28nppiCFAToRGB_bilinear_kernelItEvPKT_i8NppiSize8NppiRectPS0_i21NppiBayerGridPosition)
        /*00dc*/ 	.short	0x0380
        /*00de*/ 	.short	0x0038


	//----- nvinfo : EIATTR_SW_WAR
	.align		4
.L_37:
        /*00e0*/ 	.byte	0x04, 0x36
        /*00e2*/ 	.short	(.L_39 - .L_38)
.L_38:
        /*00e4*/ 	.word	0x00000008
.L_39:


//--------------------- .nv.info._Z28nppiCFAToRGB_bilinear_kernelIhEvPKT_i8NppiSize8NppiRectPS0_i21NppiBayerGridPosition --------------------------
	.section	.nv.info._Z28nppiCFAToRGB_bilinear_kernelIhEvPKT_i8NppiSize8NppiRectPS0_i21NppiBayerGridPosition,"",@"SHT_CUDA_INFO"
	.sectionflags	@""
	.align	4


	//----- nvinfo : EIATTR_CUDA_API_VERSION
	.align		4
        /*0000*/ 	.byte	0x04, 0x37
        /*0002*/ 	.short	(.L_41 - .L_40)
.L_40:
        /*0004*/ 	.word	0x00000082


	//----- nvinfo : EIATTR_KPARAM_INFO
	.align		4
.L_41:
        /*0008*/ 	.byte	0x04, 0x17
        /*000a*/ 	.short	(.L_43 - .L_42)
.L_42:
        /*000c*/ 	.word	0x00000000
        /*0010*/ 	.short	0x0006
        /*0012*/ 	.short	0x0034
        /*0014*/ 	.byte	0x00, 0xf0, 0x11, 0x00


	//----- nvinfo : EIATTR_KPARAM_INFO
	.align		4
.L_43:
        /*0018*/ 	.byte	0x04, 0x17
        /*001a*/ 	.short	(.L_45 - .L_44)
.L_44:
        /*001c*/ 	.word	0x00000000
        /*0020*/ 	.short	0x0005
        /*0022*/ 	.short	0x0030
        /*0024*/ 	.byte	0x00, 0xf0, 0x11, 0x00


	//----- nvinfo : EIATTR_KPARAM_INFO
	.align		4
.L_45:
        /*0028*/ 	.byte	0x04, 0x17
        /*002a*/ 	.short	(.L_47 - .L_46)
.L_46:
        /*002c*/ 	.word	0x00000000
        /*0030*/ 	.short	0x0004
        /*0032*/ 	.short	0x0028
        /*0034*/ 	.byte	0x00, 0xf5, 0x21, 0x00


	//----- nvinfo : EIATTR_KPARAM_INFO
	.align		4
.L_47:
        /*0038*/ 	.byte	0x04, 0x17
        /*003a*/ 	.short	(.L_49 - .L_48)
.L_48:
        /*003c*/ 	.word	0x00000000
        /*0040*/ 	.short	0x0003
        /*0042*/ 	.short	0x0014
        /*0044*/ 	.byte	0x00, 0xf0, 0x41, 0x00


	//----- nvinfo : EIATTR_KPARAM_INFO
	.align		4
.L_49:
        /*0048*/ 	.byte	0x04, 0x17
        /*004a*/ 	.short	(.L_51 - .L_50)
.L_50:
        /*004c*/ 	.word	0x00000000
        /*0050*/ 	.short	0x0002
        /*0052*/ 	.short	0x000c
        /*0054*/ 	.byte	0x00, 0xf0, 0x21, 0x00


	//----- nvinfo : EIATTR_KPARAM_INFO
	.align		4
.L_51:
        /*0058*/ 	.byte	0x04, 0x17
        /*005a*/ 	.short	(.L_53 - .L_52)
.L_52:
        /*005c*/ 	.word	0x00000000
        /*0060*/ 	.short	0x0001
        /*0062*/ 	.short	0x0008
        /*0064*/ 	.byte	0x00, 0xf0, 0x11, 0x00


	//----- nvinfo : EIATTR_KPARAM_INFO
	.align		4
.L_53:
        /*0068*/ 	.byte	0x04, 0x17
        /*006a*/ 	.short	(.L_55 - .L_54)
.L_54:
        /*006c*/ 	.word	0x00000000
        /*0070*/ 	.short	0x0000
        /*0072*/ 	.short	0x0000
        /*0074*/ 	.byte	0x00, 0xf5, 0x21, 0x00


	//----- nvinfo : EIATTR_SPARSE_MMA_MASK
	.align		4
.L_55:
        /*0078*/ 	.byte	0x03, 0x50
        /*007a*/ 	.short	0x0000


	//----- nvinfo : EIATTR_MAXREG_COUNT
	.align		4
        /*007c*/ 	.byte	0x03, 0x1b
        /*007e*/ 	.short	0x00ff


	//----- nvinfo : EIATTR_MERCURY_ISA_VERSION
	.align		4
        /*0080*/ 	.byte	0x03, 0x5f
        /*0082*/ 	.short	0x0101


	//----- nvinfo : EIATTR_VRC_CTA_INIT_COUNT
	.align		4
        /*0084*/ 	.byte	0x02, 0x4a
	.zero		1
	.zero		1


	//----- nvinfo : EIATTR_EXIT_INSTR_OFFSETS
	.align		4
        /*0088*/ 	.byte	0x04, 0x1c
        /*008a*/ 	.short	(.L_57 - .L_56)


	//   ....[0]....
.L_56:
        /*008c*/ 	.word	0x000000d0


	//   ....[1]....
        /*0090*/ 	.word	0x00001220


	//----- nvinfo : EIATTR_INDIRECT_BRANCH_TARGETS
	.align		4
.L_57:
        /*0094*/ 	.byte	0x04, 0x34
        /*0096*/ 	.short	(.L_59 - .L_58)


	//   ....[0]....
.L_58:
        /*0098*/ 	.word	.L_x_56@srel
        /*009c*/ 	.short	0x0
        /*009e*/ 	.short	0x0
        /*00a0*/ 	.word	0x3
        /*00a4*/ 	.word	.L_x_57@srel
        /*00a8*/ 	.word	.L_x_58@srel
        /*00ac*/ 	.word	.L_x_27@srel


	//   ....[1]....
        /*00b0*/ 	.word	.L_x_60@srel
        /*00b4*/ 	.short	0x0
        /*00b6*/ 	.short	0x0
        /*00b8*/ 	.word	0x3
        /*00bc*/ 	.word	.L_x_61@srel
        /*00c0*/ 	.word	.L_x_62@srel
        /*00c4*/ 	.word	.L_x_27@srel


	//----- nvinfo : EIATTR_CRS_STACK_SIZE
	.align		4
.L_59:
        /*00c8*/ 	.byte	0x04, 0x1e
        /*00ca*/ 	.short	(.L_61 - .L_60)
.L_60:
        /*00cc*/ 	.word	0x00000000


	//----- nvinfo : EIATTR_CBANK_PARAM_SIZE
	.align		4
.L_61:
        /*00d0*/ 	.byte	0x03, 0x19
        /*00d2*/ 	.short	0x0038


	//----- nvinfo : EIATTR_PARAM_CBANK
	.align		4
        /*00d4*/ 	.byte	0x04, 0x0a
        /*00d6*/ 	.short	(.L_63 - .L_62)
	.align		4
.L_62:
        /*00d8*/ 	.word	index@(.nv.constant0._Z28nppiCFAToRGB_bilinear_kernelIhEvPKT_i8NppiSize8NppiRectPS0_i21NppiBayerGridPosition)
        /*00dc*/ 	.short	0x0380
        /*00de*/ 	.short	0x0038


	//----- nvinfo : EIATTR_SW_WAR
	.align		4
.L_63:
        /*00e0*/ 	.byte	0x04, 0x36
        /*00e2*/ 	.short	(.L_65 - .L_64)
.L_64:
        /*00e4*/ 	.word	0x00000008
.L_65:


//--------------------- .nv.callgraph             --------------------------
	.section	.nv.callgraph,"",@"SHT_CUDA_CALLGRAPH"
	.align	4
	.sectionentsize	8
	.align		4
        /*0000*/ 	.word	0x00000000
	.align		4
        /*0004*/ 	.word	0xffffffff
	.align		4
        /*0008*/ 	.word	0x00000000
	.align		4
        /*000c*/ 	.word	0xfffffffe
	.align		4
        /*0010*/ 	.word	0x00000000
	.align		4
        /*0014*/ 	.word	0xfffffffd
	.align		4
        /*0018*/ 	.word	0x00000000
	.align		4
        /*001c*/ 	.word	0xfffffffc


//--------------------- .nv.constant2._Z28nppiCFAToRGB_bilinear_kernelItEvPKT_i8NppiSize8NppiRectPS0_i21NppiBayerGridPosition --------------------------
	.section	.nv.constant2._Z28nppiCFAToRGB_bilinear_kernelItEvPKT_i8NppiSize8NppiRectPS0_i21NppiBayerGridPosition,"a",@progbits
	.sectionflags	@""
	.align	4
.nv.constant2._Z28nppiCFAToRGB_bilinear_kernelItEvPKT_i8NppiSize8NppiRectPS0_i21NppiBayerGridPosition:
        /*0000*/ 	.byte	0x40, 0x03, 0x00, 0x00, 0x80, 0x02, 0x00, 0x00, 0x70, 0x06, 0x00, 0x00, 0x20, 0x05, 0x00, 0x00
        /*0010*/ 	.byte	0x40, 0x04, 0x00, 0x00, 0x70, 0x06, 0x00, 0x00


//--------------------- .nv.constant2._Z28nppiCFAToRGB_bilinear_kernelIhEvPKT_i8NppiSize8NppiRectPS0_i21NppiBayerGridPosition --------------------------
	.section	.nv.constant2._Z28nppiCFAToRGB_bilinear_kernelIhEvPKT_i8NppiSize8NppiRectPS0_i21NppiBayerGridPosition,"a",@progbits
	.sectionflags	@""
	.align	4
.nv.constant2._Z28nppiCFAToRGB_bilinear_kernelIhEvPKT_i8NppiSize8NppiRectPS0_i21NppiBayerGridPosition:
        /*0000*/ 	.byte	0x30, 0x03, 0x00, 0x00, 0x70, 0x02, 0x00, 0x00, 0x60, 0x06, 0x00, 0x00, 0x10, 0x05, 0x00, 0x00
        /*0010*/ 	.byte	0x30, 0x04, 0x00, 0x00, 0x60, 0x06, 0x00, 0x00


//--------------------- .text._Z28nppiCFAToRGB_bilinear_kernelItEvPKT_i8NppiSize8NppiRectPS0_i21NppiBayerGridPosition --------------------------
	.section	.text._Z28nppiCFAToRGB_bilinear_kernelItEvPKT_i8NppiSize8NppiRectPS0_i21NppiBayerGridPosition,"ax",@progbits
	.align	128
        .global         _Z28nppiCFAToRGB_bilinear_kernelItEvPKT_i8NppiSize8NppiRectPS0_i21NppiBayerGridPosition
        .type           _Z28nppiCFAToRGB_bilinear_kernelItEvPKT_i8NppiSize8NppiRectPS0_i21NppiBayerGridPosition,@function
        .size           _Z28nppiCFAToRGB_bilinear_kernelItEvPKT_i8NppiSize8NppiRectPS0_i21NppiBayerGridPosition,(.L_x_65 - _Z28nppiCFAToRGB_bilinear_kernelItEvPKT_i8NppiSize8NppiRectPS0_i21NppiBayerGridPosition)
        .other          _Z28nppiCFAToRGB_bilinear_kernelItEvPKT_i8NppiSize8NppiRectPS0_i21NppiBayerGridPosition,@"STO_CUDA_ENTRY STV_DEFAULT"
_Z28nppiCFAToRGB_bilinear_kernelItEvPKT_i8NppiSize8NppiRectPS0_i21NppiBayerGridPosition:
.text._Z28nppiCFAToRGB_bilinear_kernelItEvPKT_i8NppiSize8NppiRectPS0_i21NppiBayerGridPosition:
[----:B------:R-:W-:Y:S01]  /*0000*/  LDC R1, c[0x0][0x37c] ;  /* 0x0000df00ff017b82 */ /* 0x000fe20000000800 */
[----:B------:R-:W0:Y:S07]  /*0010*/  S2R R2, SR_TID.Y ;  /* 0x0000000000027919 */ /* 0x000e2e0000002200 */
[----:B------:R-:W1:Y:S01]  /*0020*/  LDC R9, c[0x0][0x360] ;  /* 0x0000d800ff097b82 */ /* 0x000e620000000800 */
[----:B------:R-:W2:Y:S01]  /*0030*/  LDCU UR6, c[0x0][0x3a0] ;  /* 0x00007400ff0677ac */ /* 0x000ea20008000800 */
[----:B------:R-:W1:Y:S01]  /*0040*/  S2R R0, SR_TID.X ;  /* 0x0000000000007919 */ /* 0x000e620000002100 */
[----:B------:R-:W3:Y:S05]  /*0050*/  LDCU UR7, c[0x0][0x39c] ;  /* 0x00007380ff0777ac */ /* 0x000eea0008000800 */
[----:B------:R-:W0:Y:S08]  /*0060*/  S2UR UR5, SR_CTAID.Y ;  /* 0x00000000000579c3 */ /* 0x000e300000002600 */
[----:B------:R-:W0:Y:S08]  /*0070*/  LDC R3, c[0x0][0x364] ;  /* 0x0000d900ff037b82 */ /* 0x000e300000000800 */
[----:B------:R-:W1:Y:S01]  /*0080*/  S2UR UR4, SR_CTAID.X ;  /* 0x00000000000479c3 */ /* 0x000e620000002500 */
[----:B0-----:R-:W-:-:S05]  /*0090*/  IMAD R3, R3, UR5, R2 ;  /* 0x0000000503037c24 */ /* 0x001fca000f8e0202 */
[----:B--2---:R-:W-:Y:S01]  /*00a0*/  ISETP.GE.AND P0, PT, R3, UR6, PT ;  /* 0x0000000603007c0c */ /* 0x004fe2000bf06270 */
[----:B-1----:R-:W-:-:S05]  /*00b0*/  IMAD R9, R9, UR4, R0 ;  /* 0x0000000409097c24 */ /* 0x002fca000f8e0200 */
[----:B---3--:R-:W-:-:S13]  /*00c0*/  ISETP.GE.OR P0, PT, R9, UR7, P0 ;  /* 0x0000000709007c0c */ /* 0x008fda0008706670 */
[----:B------:R-:W-:Y:S05]  /*00d0*/  @P0 EXIT ;  /* 0x000000000000094d */ /* 0x000fea0003800000 */
[----:B------:R-:W0:Y:S01]  /*00e0*/  LDC R15, c[0x0][0x388] ;  /* 0x0000e200ff0f7b82 */ /* 0x000e220000000800 */
[----:B------:R-:W1:Y:S01]  /*00f0*/  LDCU UR4, c[0x0][0x398] ;  /* 0x00007300ff0477ac */ /* 0x000e620008000800 */
[----:B------:R-:W2:Y:S06]  /*0100*/  LDCU.64 UR8, c[0x0][0x380] ;  /* 0x00007000ff0877ac */ /* 0x000eac0008000a00 */
[----:B------:R-:W3:Y:S01]  /*0110*/  LDC.64 R16, c[0x0][0x3b0] ;  /* 0x0000ec00ff107b82 */ /* 0x000ee20000000a00 */
[----:B------:R-:W4:Y:S01]  /*0120*/  LDCU UR6, c[0x0][0x394] ;  /* 0x00007280ff0677ac */ /* 0x000f220008000800 */
[----:B-1----:R-:W-:Y:S01]  /*0130*/  VIADD R8, R3, UR4 ;  /* 0x0000000403087c36 */ /* 0x002fe20008000000 */
[----:B------:R-:W1:Y:S03]  /*0140*/  LDCU.64 UR4, c[0x0][0x358] ;  /* 0x00006b00ff0477ac */ /* 0x000e660008000a00 */
[----:B0-----:R-:W-:-:S02]  /*0150*/  IMAD R10, R8, R15, RZ ;  /* 0x0000000f080a7224 */ /* 0x001fc400078e02ff */
[----:B----4-:R-:W-:Y:S01]  /*0160*/  VIADD R7, R9, UR6 ;  /* 0x0000000609077c36 */ /* 0x010fe20008000000 */
[----:B------:R-:W0:Y:S02]  /*0170*/  LDCU.64 UR6, c[0x0][0x3a8] ;  /* 0x00007500ff0677ac */ /* 0x000e240008000a00 */
[----:B--2---:R-:W-:-:S04]  /*0180*/  IADD3 R12, P0, PT, R10, UR8, RZ ;  /* 0x000000080a0c7c10 */ /* 0x004fc8000ff1e0ff */
[----:B------:R-:W-:-:S03]  /*0190*/  LEA.HI.X.SX32 R13, R10, UR9, 0x1, P0 ;  /* 0x000000090a0d7c11 */ /* 0x000fc600080f0eff */
[----:B------:R-:W-:-:S05]  /*01a0*/  IMAD.WIDE R4, R7, 0x2, R12 ;  /* 0x0000000207047825 */ /* 0x000fca00078e020c */
[----:B-1----:R1:W5:Y:S01]  /*01b0*/  LDG.E.U16 R6, desc[UR4][R4.64] ;  /* 0x0000000404067981 */ /* 0x002362000c1e1500 */
[----:B---3--:R-:W-:Y:S01]  /*01c0*/  ISETP.GT.AND P0, PT, R17, 0x1, PT ;  /* 0x000000011100780c */ /* 0x008fe20003f04270 */
[----:B------:R-:W-:Y:S01]  /*01d0*/  IMAD R3, R3, R16, RZ ;  /* 0x0000001003037224 */ /* 0x000fe200078e02ff */
[----:B------:R-:W-:Y:S04]  /*01e0*/  BSSY.RECONVERGENT B1, `(.L_x_0) ;  /* 0x0000120000017945 */ /* 0x000fe80003800200 */
[----:B------:R-:W-:Y:S01]  /*01f0*/  BSSY.RELIABLE B0, `(.L_x_1) ;  /* 0x0000051000007945 */ /* 0x000fe20003800100 */
[----:B0-----:R-:W-:-:S04]  /*0200*/  IADD3 R2, P1, PT, R3, UR6, RZ ;  /* 0x0000000603027c10 */ /* 0x001fc8000ff3e0ff */
[----:B------:R-:W-:Y:S02]  /*0210*/  LEA.HI.X.SX32 R3, R3, UR7, 0x1, P1 ;  /* 0x0000000703037c11 */ /* 0x000fe400088f0eff */
[----:B-1----:R-:W-:Y:S07]  /*0220*/  @P0 BRA `(.L_x_2) ;  /* 0x00000000006c0947 */ /* 0x002fee0003800000 */
[----:B------:R-:W-:-:S05]  /*0230*/  VIMNMX.U32 R0, PT, PT, R17, 0x2, PT ;  /* 0x0000000211007848 */ /* 0x000fca0003fe0000 */
[----:B------:R-:W-:-:S04]  /*0240*/  IMAD.SHL.U32 R0, R0, 0x4, RZ ;  /* 0x0000000400007824 */ /* 0x000fc800078e00ff */
[----:B------:R-:W0:Y:S02]  /*0250*/  LDC R16, c[0x2][R0] ;  /* 0x0080000000107b82 */ /* 0x000e240000000800 */
[----:B0-----:R-:W-:-:S04]  /*0260*/  SHF.R.S32.HI R17, RZ, 0x1f, R16 ;  /* 0x0000001fff117819 */ /* 0x001fc80000011410 */
.L_x_48:
[----:B------:R-:W-:Y:S05]  /*0270*/  BRX R16 -0x280                                                                                                (*"BRANCH_TARGETS .L_x_49,.L_x_50,.L_x_3"*) ;  /* 0xfffffffc10607949 */ /* 0x000fea000383ffff */
.L_x_50:
[----:B------:R-:W-:-:S04]  /*0280*/  LOP3.LUT R0, R8, 0x1, R7, 0xc8, !PT ;  /* 0x0000000108007812 */ /* 0x000fc800078ec807 */
[----:B------:R-:W-:-:S13]  /*0290*/  ISETP.NE.U32.AND P0, PT, R0, 0x1, PT ;  /* 0x000000010000780c */ /* 0x000fda0003f05070 */
[----:B------:R-:W-:Y:S05]  /*02a0*/  @!P0 BREAK.RELIABLE B0 ;  /* 0x0000000000008942 */ /* 0x000fea0003800100 */
[----:B------:R-:W-:Y:S05]  /*02b0*/  @P0 BRA `(.L_x_3) ;  /* 0x0000000000ec0947 */ /* 0x000fea0003800000 */
[----:B------:R-:W-:Y:S02]  /*02c0*/  LOP3.LUT R0, R8, 0x80000001, RZ, 0xc0, !PT ;  /* 0x8000000108007812 */ /* 0x000fe400078ec0ff */
[----:B------:R-:W-:Y:S02]  /*02d0*/  LOP3.LUT R11, R7, 0x80000001, RZ, 0xc0, !PT ;  /* 0x80000001070b7812 */ /* 0x000fe400078ec0ff */
[----:B------:R-:W-:Y:S02]  /*02e0*/  ISETP.NE.AND P0, PT, R0, 0x1, PT ;  /* 0x000000010000780c */ /* 0x000fe40003f05270 */
[----:B------:R-:W-:Y:S02]  /*02f0*/  ISETP.EQ.AND P1, PT, R11, 0x1, PT ;  /* 0x000000010b00780c */ /* 0x000fe40003f22270 */
[C---:B-----5:R-:W-:Y:S02]  /*0300*/  PRMT R11, R6.reuse, 0x7610, R11 ;  /* 0x00007610060b7816 */ /* 0x060fe4000000000b */
[----:B------:R-:W-:-:S09]  /*0310*/  PRMT R0, R6, 0x7610, R0 ;  /* 0x0000761006007816 */ /* 0x000fd20000000000 */
[----:B------:R-:W-:Y:S05]  /*0320*/  @!P0 BRA P1, `(.L_x_4) ;  /* 0x0000000800988947 */ /* 0x000fea0000800000 */
[----:B------:R-:W-:Y:S05]  /*0330*/  BRA `(.L_x_5) ;  /* 0x0000001000287947 */ /* 0x000fea0003800000 */
.L_x_49:
[----:B------:R-:W-:-:S04]  /*0340*/  LOP3.LUT R0, R8, 0x1, R7, 0xc8, !PT ;  /* 0x0000000108007812 */ /* 0x000fc800078ec807 */
[----:B------:R-:W-:-:S13]  /*0350*/  ISETP.NE.U32.AND P0, PT, R0, 0x1, PT ;  /* 0x000000010000780c */ /* 0x000fda0003f05070 */
[----:B------:R-:W-:Y:S05]  /*0360*/  @P0 BREAK.RELIABLE B0 ;  /* 0x0000000000000942 */ /* 0x000fea0003800100 */
[----:B------:R-:W-:Y:S05]  /*0370*/  @P0 BRA `(.L_x_6) ;  /* 0x0000000800700947 */ /* 0x000fea0003800000 */
[----:B------:R-:W-:Y:S02]  /*0380*/  LOP3.LUT R11, R7, 0x80000001, RZ, 0xc0, !PT ;  /* 0x80000001070b7812 */ /* 0x000fe400078ec0ff */
[----:B------:R-:W-:Y:S02]  /*0390*/  LOP3.LUT R0, R8, 0x80000001, RZ, 0xc0, !PT ;  /* 0x8000000108007812 */ /* 0x000fe400078ec0ff */
[----:B------:R-:W-:-:S04]  /*03a0*/  ISETP.NE.AND P0, PT, R11, 0x1, PT ;  /* 0x000000010b00780c */ /* 0x000fc80003f05270 */
[----:B------:R-:W-:-:S04]  /*03b0*/  ISETP.NE.OR P0, PT, R0, 0x1, P0 ;  /* 0x000000010000780c */ /* 0x000fc80000705670 */
[----:B------:R-:W-:Y:S01]  /*03c0*/  SEL R14, RZ, 0x1, !P0 ;  /* 0x00000001ff0e7807 */ /* 0x000fe20004000000 */
[----:B------:R-:W-:Y:S08]  /*03d0*/  BRA `(.L_x_7) ;  /* 0x0000000000847947 */ /* 0x000ff00003800000 */
.L_x_2:
[----:B------:R-:W-:-:S05]  /*03e0*/  IMAD.MOV.U32 R0, RZ, RZ, -0x2 ;  /* 0xfffffffeff007424 */ /* 0x000fca00078e00ff */
[----:B------:R-:W-:-:S05]  /*03f0*/  VIADDMNMX.U32 R0, R17, R0, 0x2, PT ;  /* 0x0000000211007446 */ /* 0x000fca0003800000 */
[----:B------:R-:W-:-:S04]  /*0400*/  IMAD.SHL.U32 R0, R0, 0x4, RZ ;  /* 0x0000000400007824 */ /* 0x000fc800078e00ff */
[----:B------:R-:W0:Y:S02]  /*0410*/  LDC R16, c[0x2][R0+0xc] ;  /* 0x0080030000107b82 */ /* 0x000e240000000800 */
[----:B0-----:R-:W-:-:S04]  /*0420*/  SHF.R.S32.HI R17, RZ, 0x1f, R16 ;  /* 0x0000001fff117819 */ /* 0x001fc80000011410 */
.L_x_52:
[----:B------:R-:W-:Y:S05]  /*0430*/  BRX R16 -0x440                                                                                                (*"BRANCH_TARGETS .L_x_53,.L_x_54,.L_x_3"*) ;  /* 0xfffffff810f07949 */ /* 0x000fea000383ffff */
.L_x_54:
[----:B------:R-:W-:Y:S02]  /*0440*/  LOP3.LUT R0, R8, 0x1, RZ, 0xc0, !PT ;  /* 0x0000000108007812 */ /* 0x000fe400078ec0ff */
[----:B------:R-:W-:Y:S02]  /*0450*/  LOP3.LUT R11, R7, 0x80000001, RZ, 0xc0, !PT ;  /* 0x80000001070b7812 */ /* 0x000fe400078ec0ff */
[----:B------:R-:W-:Y:S02]  /*0460*/  ISETP.NE.U32.AND P1, PT, R0, 0x1, PT ;  /* 0x000000010000780c */ /* 0x000fe40003f25070 */
[----:B------:R-:W-:-:S13]  /*0470*/  ISETP.NE.AND P0, PT, R11, 0x1, PT ;  /* 0x000000010b00780c */ /* 0x000fda0003f05270 */
[----:B------:R-:W-:Y:S05]  /*0480*/  @!P0 BRA P1, `(.L_x_8) ;  /* 0x0000000000888947 */ /* 0x000fea0000800000 */
[----:B------:R-:W-:-:S04]  /*0490*/  LOP3.LUT R0, R8, 0x80000001, RZ, 0xc0, !PT ;  /* 0x8000000108007812 */ /* 0x000fc800078ec0ff */
[----:B------:R-:W-:Y:S02]  /*04a0*/  ISETP.NE.AND P0, PT, R0, 0x1, PT ;  /* 0x000000010000780c */ /* 0x000fe40003f05270 */
[----:B------:R-:W-:-:S04]  /*04b0*/  LOP3.LUT R0, R7, 0x1, RZ, 0xc0, !PT ;  /* 0x0000000107007812 */ /* 0x000fc800078ec0ff */
[----:B------:R-:W-:-:S07]  /*04c0*/  IADD3 R14, PT, PT, -R0, 0x2, RZ ;  /* 0x00000002000e7810 */ /* 0x000fce0007ffe1ff */
[----:B------:R-:W-:Y:S05]  /*04d0*/  @P0 BREAK.RELIABLE B0 ;  /* 0x0000000000000942 */ /* 0x000fea0003800100 */
[----:B------:R-:W-:Y:S05]  /*04e0*/  @!P0 BRA `(.L_x_7) ;  /* 0x0000000000408947 */ /* 0x000fea0003800000 */
[C---:B-----5:R-:W-:Y:S02]  /*04f0*/  PRMT R11, R6.reuse, 0x7610, R11 ;  /* 0x00007610060b7816 */ /* 0x060fe4000000000b */
[----:B------:R-:W-:Y:S01]  /*0500*/  PRMT R0, R6, 0x7610, R0 ;  /* 0x0000761006007816 */ /* 0x000fe20000000000 */
[----:B------:R-:W-:Y:S06]  /*0510*/  BRA `(.L_x_5) ;  /* 0x0000000c00b07947 */ /* 0x000fec0003800000 */
.L_x_53:
[----:B------:R-:W-:Y:S02]  /*0520*/  LOP3.LUT R0, R8, 0x1, RZ, 0xc0, !PT ;  /* 0x0000000108007812 */ /* 0x000fe400078ec0ff */
[----:B------:R-:W-:Y:S02]  /*0530*/  LOP3.LUT R11, R7, 0x80000001, RZ, 0xc0, !PT ;  /* 0x80000001070b7812 */ /* 0x000fe400078ec0ff */
[----:B------:R-:W-:Y:S02]  /*0540*/  ISETP.NE.U32.AND P1, PT, R0, 0x1, PT ;  /* 0x000000010000780c */ /* 0x000fe40003f25070 */
[----:B------:R-:W-:-:S13]  /*0550*/  ISETP.NE.AND P0, PT, R11, 0x1, PT ;  /* 0x000000010b00780c */ /* 0x000fda0003f05270 */
[----:B------:R-:W-:Y:S05]  /*0560*/  @!P0 BREAK.RELIABLE P1, B0 ;  /* 0x0000000000008942 */ /* 0x000fea0000800100 */
[----:B------:R-:W-:Y:S05]  /*0570*/  @!P0 BRA P1, `(.L_x_4) ;  /* 0x0000000800048947 */ /* 0x000fea0000800000 */
[----:B------:R-:W-:Y:S02]  /*0580*/  LOP3.LUT R0, R8, 0x80000001, RZ, 0xc0, !PT ;  /* 0x8000000108007812 */ /* 0x000fe400078ec0ff */
[----:B-----5:R-:W-:Y:S02]  /*0590*/  PRMT R11, R6, 0x7610, R11 ;  /* 0x00007610060b7816 */ /* 0x020fe4000000000b */
[----:B------:R-:W-:Y:S02]  /*05a0*/  ISETP.NE.AND P0, PT, R0, 0x1, PT ;  /* 0x000000010000780c */ /* 0x000fe40003f05270 */
[----:B------:R-:W-:-:S11]  /*05b0*/  PRMT R0, R6, 0x7610, R0 ;  /* 0x0000761006007816 */ /* 0x000fd60000000000 */
[----:B------:R-:W-:Y:S05]  /*05c0*/  @P0 BREAK.RELIABLE B0 ;  /* 0x0000000000000942 */ /* 0x000fea0003800100 */
[----:B------:R-:W-:Y:S05]  /*05d0*/  @P0 BRA `(.L_x_5) ;  /* 0x0000000c00800947 */ /* 0x000fea0003800000 */
[----:B------:R-:W-:-:S07]  /*05e0*/  LOP3.LUT R14, R7, 0x1, RZ, 0xc0, !PT ;  /* 0x00000001070e7812 */ /* 0x000fce00078ec0ff */
.L_x_7:
[----:B------:R-:W-:Y:S02]  /*05f0*/  ISETP.NE.AND P0, PT, R14, 0x1, PT ;  /* 0x000000010e00780c */ /* 0x000fe40003f05270 */
[C---:B-----5:R-:W-:Y:S02]  /*0600*/  PRMT R11, R6.reuse, 0x7610, R11 ;  /* 0x00007610060b7816 */ /* 0x060fe4000000000b */
[----:B------:R-:W-:-:S09]  /*0610*/  PRMT R0, R6, 0x7610, R0 ;  /* 0x0000761006007816 */ /* 0x000fd20000000000 */
[----:B------:R-:W-:Y:S05]  /*0620*/  @!P0 BREAK.RELIABLE B0 ;  /* 0x0000000000008942 */ /* 0x000fea0003800100 */
[----:B------:R-:W-:Y:S05]  /*0630*/  @!P0 BRA `(.L_x_5) ;  /* 0x0000000c00688947 */ /* 0x000fea0003800000 */
[----:B------:R-:W-:-:S13]  /*0640*/  ISETP.NE.AND P0, PT, R14, RZ, PT ;  /* 0x000000ff0e00720c */ /* 0x000fda0003f05270 */
[----:B------:R-:W-:Y:S05]  /*0650*/  @P0 BREAK.RELIABLE B0 ;  /* 0x0000000000000942 */ /* 0x000fea0003800100 */
[----:B------:R-:W-:Y:S05]  /*0660*/  @P0 BRA `(.L_x_6) ;  /* 0x0000000400b40947 */ /* 0x000fea0003800000 */
.L_x_3:
[----:B------:R-:W-:Y:S02]  /*0670*/  ISETP.GE.AND P1, PT, R7, 0x1, PT ;  /* 0x000000010700780c */ /* 0x000fe40003f26270 */
[----:B------:R-:W-:Y:S02]  /*0680*/  CS2R R18, SRZ ;  /* 0x0000000000127805 */ /* 0x000fe4000001ff00 */
[----:B------:R-:W-:-:S09]  /*0690*/  PLOP3.LUT P0, PT, PT, PT, PT, 0x8, 0x80 ;  /* 0x000000000080781c */ /* 0x000fd20003f0e170 */
[----:B------:R-:W-:Y:S05]  /*06a0*/  @!P1 BRA `(.L_x_9) ;  /* 0x0000000000149947 */ /* 0x000fea0003800000 */
.L_x_8:
[----:B------:R-:W-:-:S04]  /*06b0*/  VIADD R17, R7, 0xffffffff ;  /* 0xffffffff07117836 */ /* 0x000fc80000000000 */
[----:B------:R-:W-:-:S05]  /*06c0*/  IMAD.WIDE.U32 R16, R17, 0x2, R12 ;  /* 0x0000000211107825 */ /* 0x000fca00078e000c */
[----:B------:R0:W5:Y:S01]  /*06d0*/  LDG.E.U16 R19, desc[UR4][R16.64] ;  /* 0x0000000410137981 */ /* 0x000162000c1e1500 */
[----:B------:R-:W-:Y:S01]  /*06e0*/  PLOP3.LUT P0, PT, PT, PT, PT, 0x80, 0x8 ;  /* 0x000000000008781c */ /* 0x000fe20003f0f070 */
[----:B------:R-:W-:-:S12]  /*06f0*/  IMAD.MOV.U32 R18, RZ, RZ, 0x1 ;  /* 0x00000001ff127424 */ /* 0x000fd800078e00ff */
.L_x_9:
[----:B------:R-:W-:Y:S05]  /*0700*/  BSYNC.RELIABLE B0 ;  /* 0x0000000000007941 */ /* 0x000fea0003800100 */
.L_x_1:
[----:B------:R-:W1:Y:S01]  /*0710*/  LDC R20, c[0x0][0x38c] ;  /* 0x0000e300ff147b82 */ /* 0x000e620000000800 */
[----:B------:R-:W-:Y:S01]  /*0720*/  IMAD.IADD R0, R10, 0x1, -R15 ;  /* 0x000000010a007824 */ /* 0x000fe200078e0a0f */
[----:B------:R-:W-:Y:S02]  /*0730*/  ISETP.GE.AND P2, PT, R8, 0x1, PT ;  /* 0x000000010800780c */ /* 0x000fe40003f46270 */
[----:B------:R-:W-:Y:S02]  /*0740*/  IADD3 R12, P4, PT, R12, R15, RZ ;  /* 0x0000000f0c0c7210 */ /* 0x000fe40007f9e0ff */
[C---:B------:R-:W-:Y:S02]  /*0750*/  IADD3 R10, P1, PT, R0.reuse, UR8, RZ ;  /* 0x00000008000a7c10 */ /* 0x040fe4000ff3e0ff */
[----:B------:R-:W2:Y:S01]  /*0760*/  LDC R21, c[0x0][0x390] ;  /* 0x0000e400ff157b82 */ /* 0x000ea20000000800 */
[----:B------:R-:W-:Y:S02]  /*0770*/  LEA.HI.X.SX32 R13, R15, R13, 0x1, P4 ;  /* 0x0000000d0f0d7211 */ /* 0x000fe400020f0eff */
[----:B------:R-:W-:-:S03]  /*0780*/  LEA.HI.X.SX32 R11, R0, UR9, 0x1, P1 ;  /* 0x00000009000b7c11 */ /* 0x000fc600088f0eff */
[----:B------:R-:W-:-:S04]  /*0790*/  IMAD.WIDE R14, R7, 0x2, R10 ;  /* 0x00000002070e7825 */ /* 0x000fc800078e020a */
[----:B-1----:R-:W-:Y:S01]  /*07a0*/  VIADD R20, R20, 0xffffffff ;  /* 0xffffffff14147836 */ /* 0x002fe20000000000 */
[----:B------:R-:W3:Y:S04]  /*07b0*/  @P2 LDG.E.U16 R0, desc[UR4][R14.64] ;  /* 0x000000040e002981 */ /* 0x000ee8000c1e1500 */
[----:B------:R-:W-:Y:S01]  /*07c0*/  ISETP.GE.AND P3, PT, R7, R20, PT ;  /* 0x000000140700720c */ /* 0x000fe20003f66270 */
[----:B--2---:R-:W-:-:S05]  /*07d0*/  VIADD R21, R21, 0xffffffff ;  /* 0xffffffff15157836 */ /* 0x004fca0000000000 */
[----:B------:R-:W-:Y:S01]  /*07e0*/  ISETP.GE.AND P1, PT, R8, R21, PT ;  /* 0x000000150800720c */ /* 0x000fe20003f26270 */
[----:B0-----:R-:W-:-:S06]  /*07f0*/  IMAD.WIDE R16, R7, 0x2, R12 ;  /* 0x0000000207107825 */ /* 0x001fcc00078e020c */
[----:B------:R-:W2:Y:S06]  /*0800*/  @!P3 LDG.E.U16 R4, desc[UR4][R4.64+0x2] ;  /* 0x000002040404b981 */ /* 0x000eac000c1e1500 */
[----:B------:R-:W4:Y:S01]  /*0810*/  @!P1 LDG.E.U16 R22, desc[UR4][R16.64] ;  /* 0x0000000410169981 */ /* 0x000f22000c1e1500 */
[----:B------:R-:W-:Y:S01]  /*0820*/  @!P3 VIADD R18, R18, 0x1 ;  /* 0x000000011212b836 */ /* 0x000fe20000000000 */
[----:B------:R-:W-:Y:S04]  /*0830*/  BSSY.RECONVERGENT B2, `(.L_x_10) ;  /* 0x0000020000027945 */ /* 0x000fe80003800200 */
[----:B------:R-:W-:Y:S01]  /*0840*/  BSSY.RELIABLE B3, `(.L_x_11) ;  /* 0x000000b000037945 */ /* 0x000fe20003800100 */
[----:B------:R-:W-:-:S04]  /*0850*/  @P2 VIADD R18, R18, 0x1 ;  /* 0x0000000112122836 */ /* 0x000fc80000000000 */
[----:B------:R-:W-:Y:S02]  /*0860*/  @!P1 VIADD R18, R18, 0x1 ;  /* 0x0000000112129836 */ /* 0x000fe40000000000 */
[----:B--2--5:R-:W-:-:S04]  /*0870*/  @!P3 IMAD.IADD R19, R19, 0x1, R4 ;  /* 0x000000011313b824 */ /* 0x024fc800078e0204 */
[----:B---3--:R-:W-:-:S04]  /*0880*/  @P2 IMAD.IADD R19, R19, 0x1, R0 ;  /* 0x0000000113132824 */ /* 0x008fc800078e0200 */
[----:B----4-:R-:W-:Y:S01]  /*0890*/  @!P1 IMAD.IADD R19, R19, 0x1, R22 ;  /* 0x0000000113139824 */ /* 0x010fe200078e0216 */
[----:B------:R-:W-:Y:S06]  /*08a0*/  @!P1 BRA `(.L_x_12) ;  /* 0x0000000000109947 */ /* 0x000fec0003800000 */
[----:B------:R-:W-:Y:S02]  /*08b0*/  ISETP.NE.AND P3, PT, R18, RZ, PT ;  /* 0x000000ff1200720c */ /* 0x000fe40003f65270 */
[----:B------:R-:W-:-:S11]  /*08c0*/  PRMT R0, R6, 0x7610, R0 ;  /* 0x0000761006007816 */ /* 0x000fd60000000000 */
[----:B------:R-:W-:Y:S05]  /*08d0*/  @!P3 BREAK.RELIABLE B3 ;  /* 0x000000000003b942 */ /* 0x000fea0003800100 */
[----:B------:R-:W-:Y:S05]  /*08e0*/  @!P3 BRA `(.L_x_13) ;  /* 0x000000000050b947 */ /* 0x000fea0003800000 */
.L_x_12:
[----:B------:R-:W-:Y:S05]  /*08f0*/  BSYNC.RELIABLE B3 ;  /* 0x0000000000037941 */ /* 0x000fea0003800100 */
.L_x_11:
[----:B------:R-:W0:Y:S01]  /*0900*/  I2F.U32.RP R0, R18 ;  /* 0x0000001200007306 */ /* 0x000e220000209000 */
[----:B------:R-:W-:-:S07]  /*0910*/  ISETP.NE.U32.AND P5, PT, R18, RZ, PT ;  /* 0x000000ff1200720c */ /* 0x000fce0003fa5070 */
[----:B0-----:R-:W0:Y:S02]  /*0920*/  MUFU.RCP R0, R0 ;  /* 0x0000000000007308 */ /* 0x001e240000001000 */
[----:B0-----:R-:W-:-:S06]  /*0930*/  VIADD R4, R0, 0xffffffe ;  /* 0x0ffffffe00047836 */ /* 0x001fcc0000000000 */
[----:B------:R0:W1:Y:S02]  /*0940*/  F2I.FTZ.U32.TRUNC.NTZ R5, R4 ;  /* 0x0000000400057305 */ /* 0x000064000021f000 */
[----:B0-----:R-:W-:Y:S02]  /*0950*/  IMAD.MOV.U32 R4, RZ, RZ, RZ ;  /* 0x000000ffff047224 */ /* 0x001fe400078e00ff */
[----:B-1----:R-:W-:-:S04]  /*0960*/  IMAD.MOV R23, RZ, RZ, -R5 ;  /* 0x000000ffff177224 */ /* 0x002fc800078e0a05 */
[----:B------:R-:W-:-:S04]  /*0970*/  IMAD R23, R23, R18, RZ ;  /* 0x0000001217177224 */ /* 0x000fc800078e02ff */
[----:B------:R-:W-:-:S06]  /*0980*/  IMAD.HI.U32 R22, R5, R23, R4 ;  /* 0x0000001705167227 */ /* 0x000fcc00078e0004 */
[----:B------:R-:W-:-:S04]  /*0990*/  IMAD.HI.U32 R22, R22, R19, RZ ;  /* 0x0000001316167227 */ /* 0x000fc800078e00ff */
[----:B------:R-:W-:-:S04]  /*09a0*/  IMAD.MOV R5, RZ, RZ, -R22 ;  /* 0x000000ffff057224 */ /* 0x000fc800078e0a16 */
[----:B------:R-:W-:-:S05]  /*09b0*/  IMAD R19, R18, R5, R19 ;  /* 0x0000000512137224 */ /* 0x000fca00078e0213 */
[----:B------:R-:W-:-:S13]  /*09c0*/  ISETP.GE.U32.AND P3, PT, R19, R18, PT ;  /* 0x000000121300720c */ /* 0x000fda0003f66070 */
[----:B------:R-:W-:Y:S02]  /*09d0*/  @P3 IMAD.IADD R19, R19, 0x1, -R18 ;  /* 0x0000000113133824 */ /* 0x000fe400078e0a12 */
[----:B------:R-:W-:-:S03]  /*09e0*/  @P3 VIADD R22, R22, 0x1 ;  /* 0x0000000116163836 */ /* 0x000fc60000000000 */
[----:B------:R-:W-:-:S13]  /*09f0*/  ISETP.GE.U32.AND P4, PT, R19, R18, PT ;  /* 0x000000121300720c */ /* 0x000fda0003f86070 */
[----:B------:R-:W-:Y:S01]  /*0a00*/  @P4 VIADD R22, R22, 0x1 ;  /* 0x0000000116164836 */ /* 0x000fe20000000000 */
[----:B------:R-:W-:-:S04]  /*0a10*/  @!P5 LOP3.LUT R22, RZ, R18, RZ, 0x33, !PT ;  /* 0x00000012ff16d212 */ /* 0x000fc800078e33ff */
[----:B------:R-:W-:-:S07]  /*0a20*/  PRMT R0, R22, 0x7610, R0 ;  /* 0x0000761016007816 */ /* 0x000fce0000000000 */
.L_x_13:
[----:B------:R-:W-:Y:S05]  /*0a30*/  BSYNC.RECONVERGENT B2 ;  /* 0x0000000000027941 */ /* 0x000fea0003800200 */
.L_x_10:
[C---:B------:R-:W-:Y:S02]  /*0a40*/  ISETP.LT.OR P3, PT, R8.reuse, 0x1, !P0 ;  /* 0x000000010800780c */ /* 0x040fe40004761670 */
[----:B------:R-:W-:Y:S02]  /*0a50*/  ISETP.GE.OR P0, PT, R8, R21, !P0 ;  /* 0x000000150800720c */ /* 0x000fe40004706670 */
[CC--:B------:R-:W-:Y:S02]  /*0a60*/  ISETP.GE.OR P2, PT, R7.reuse, R20.reuse, !P2 ;  /* 0x000000140700720c */ /* 0x0c0fe40005746670 */
[----:B------:R-:W-:-:S07]  /*0a70*/  ISETP.GE.OR P1, PT, R7, R20, P1 ;  /* 0x000000140700720c */ /* 0x000fce0000f26670 */
[C---:B------:R-:W-:Y:S02]  /*0a80*/  @!P3 VIADD R5, R7.reuse, 0xffffffff ;  /* 0xffffffff0705b836 */ /* 0x040fe40000000000 */
[----:B------:R-:W-:Y:S02]  /*0a90*/  @!P0 VIADD R7, R7, 0xffffffff ;  /* 0xffffffff07078836 */ /* 0x000fe40000000000 */
[----:B------:R-:W-:Y:S01]  /*0aa0*/  @!P3 IMAD.WIDE.U32 R10, R5, 0x2, R10 ;  /* 0x00000002050ab825 */ /* 0x000fe200078e000a */
[----:B------:R-:W-:Y:S01]  /*0ab0*/  CS2R R4, SRZ ;  /* 0x0000000000047805 */ /* 0x000fe2000001ff00 */
[----:B------:R-:W2:Y:S02]  /*0ac0*/  @!P2 LDG.E.U16 R15, desc[UR4][R14.64+0x2] ;  /* 0x000002040e0fa981 */ /* 0x000ea4000c1e1500 */
[----:B------:R-:W-:Y:S02]  /*0ad0*/  @!P0 IMAD.WIDE.U32 R12, R7, 0x2, R12 ;  /* 0x00000002070c8825 */ /* 0x000fe400078e000c */
[----:B------:R-:W3:Y:S04]  /*0ae0*/  @!P1 LDG.E.U16 R17, desc[UR4][R16.64+0x2] ;  /* 0x0000020410119981 */ /* 0x000ee8000c1e1500 */
[----:B------:R-:W2:Y:S04]  /*0af0*/  @!P3 LDG.E.U16 R4, desc[UR4][R10.64] ;  /* 0x000000040a04b981 */ /* 0x000ea8000c1e1500 */
[----:B------:R-:W4:Y:S01]  /*0b00*/  @!P0 LDG.E.U16 R13, desc[UR4][R12.64] ;  /* 0x000000040c0d8981 */ /* 0x000f22000c1e1500 */
[----:B------:R-:W-:-:S04]  /*0b10*/  @!P3 IMAD.MOV.U32 R5, RZ, RZ, 0x1 ;  /* 0x00000001ff05b424 */ /* 0x000fc800078e00ff */
[----:B------:R-:W-:Y:S01]  /*0b20*/  @!P2 VIADD R5, R5, 0x1 ;  /* 0x000000010505a836 */ /* 0x000fe20000000000 */
[----:B------:R-:W-:Y:S03]  /*0b30*/  BSSY.RELIABLE B2, `(.L_x_14) ;  /* 0x000000b000027945 */ /* 0x000fe60003800100 */
[----:B------:R-:W-:-:S04]  /*0b40*/  @!P0 VIADD R5, R5, 0x1 ;  /* 0x0000000105058836 */ /* 0x000fc80000000000 */
[----:B------:R-:W-:Y:S02]  /*0b50*/  @!P1 VIADD R5, R5, 0x1 ;  /* 0x0000000105059836 */ /* 0x000fe40000000000 */
[----:B--2---:R-:W-:-:S04]  /*0b60*/  @!P2 IMAD.IADD R4, R4, 0x1, R15 ;  /* 0x000000010404a824 */ /* 0x004fc800078e020f */
[----:B----4-:R-:W-:-:S04]  /*0b70*/  @!P0 IMAD.IADD R4, R4, 0x1, R13 ;  /* 0x0000000104048824 */ /* 0x010fc800078e020d */
[----:B---3--:R-:W-:Y:S01]  /*0b80*/  @!P1 IMAD.IADD R4, R4, 0x1, R17 ;  /* 0x0000000104049824 */ /* 0x008fe200078e0211 */
[----:B------:R-:W-:Y:S06]  /*0b90*/  @!P1 BRA `(.L_x_15) ;  /* 0x0000000000109947 */ /* 0x000fec0003800000 */
[----:B------:R-:W-:Y:S02]  /*0ba0*/  ISETP.NE.AND P0, PT, R5, RZ, PT ;  /* 0x000000ff0500720c */ /* 0x000fe40003f05270 */
[----:B------:R-:W-:-:S11]  /*0bb0*/  PRMT R11, R6, 0x7610, R11 ;  /* 0x00007610060b7816 */ /* 0x000fd6000000000b */
[----:B------:R-:W-:Y:S05]  /*0bc0*/  @!P0 BREAK.RELIABLE B2 ;  /* 0x0000000000028942 */ /* 0x000fea0003800100 */
[----:B------:R-:W-:Y:S05]  /*0bd0*/  @!P0 BRA `(.L_x_5) ;  /* 0x0000000800008947 */ /* 0x000fea0003800000 */
.L_x_15:
[----:B------:R-:W-:Y:S05]  /*0be0*/  BSYNC.RELIABLE B2 ;  /* 0x0000000000027941 */ /* 0x000fea0003800100 */
.L_x_14:
        /* <DEDUP_REMOVED lines=11> */
[----:B------:R-:W-:Y:S01]  /*0ca0*/  IMAD R4, R5, R11, R4 ;  /* 0x0000000b05047224 */ /* 0x000fe200078e0204 */
[----:B------:R-:W-:-:S04]  /*0cb0*/  PRMT R11, R6, 0x7610, R11 ;  /* 0x00007610060b7816 */ /* 0x000fc8000000000b */
[----:B------:R-:W-:-:S13]  /*0cc0*/  ISETP.GE.U32.AND P0, PT, R4, R5, PT ;  /* 0x000000050400720c */ /* 0x000fda0003f06070 */
[----:B------:R-:W-:Y:S02]  /*0cd0*/  @P0 IMAD.IADD R4, R4, 0x1, -R5 ;  /* 0x0000000104040824 */ /* 0x000fe400078e0a05 */
[----:B------:R-:W-:-:S03]  /*0ce0*/  @P0 VIADD R8, R8, 0x1 ;  /* 0x0000000108080836 */ /* 0x000fc60000000000 */
[----:B------:R-:W-:-:S13]  /*0cf0*/  ISETP.GE.U32.AND P1, PT, R4, R5, PT ;  /* 0x000000050400720c */ /* 0x000fda0003f26070 */
[----:B------:R-:W-:Y:S01]  /*0d00*/  @P1 VIADD R8, R8, 0x1 ;  /* 0x0000000108081836 */ /* 0x000fe20000000000 */
[----:B------:R-:W-:-:S04]  /*0d10*/  @!P2 LOP3.LUT R8, RZ, R5, RZ, 0x33, !PT ;  /* 0x00000005ff08a212 */ /* 0x000fc800078e33ff */
[----:B------:R-:W-:Y:S01]  /*0d20*/  PRMT R6, R8, 0x7610, R6 ;  /* 0x0000761008067816 */ /* 0x000fe20000000006 */
[----:B------:R-:W-:Y:S06]  /*0d30*/  BRA `(.L_x_5) ;  /* 0x0000000400a87947 */ /* 0x000fec0003800000 */
.L_x_6:
[----:B------:R-:W-:Y:S01]  /*0d40*/  ISETP.GE.AND P1, PT, R7, 0x1, PT ;  /* 0x000000010700780c */ /* 0x000fe20003f26270 */
[----:B------:R-:W-:Y:S01]  /*0d50*/  IMAD.MOV.U32 R20, RZ, RZ, RZ ;  /* 0x000000ffff147224 */ /* 0x000fe200078e00ff */
[----:B------:R-:W-:Y:S01]  /*0d60*/  PLOP3.LUT P0, PT, PT, PT, PT, 0x8, 0x80 ;  /* 0x000000000080781c */ /* 0x000fe20003f0e170 */
[----:B------:R-:W-:-:S10]  /*0d70*/  IMAD.MOV.U32 R19, RZ, RZ, RZ ;  /* 0x000000ffff137224 */ /* 0x000fd400078e00ff */
[----:B------:R-:W-:Y:S05]  /*0d80*/  @!P1 BRA `(.L_x_16) ;  /* 0x0000000000149947 */ /* 0x000fea0003800000 */
.L_x_4:
[----:B------:R-:W-:-:S04]  /*0d90*/  VIADD R17, R7, 0xffffffff ;  /* 0xffffffff07117836 */ /* 0x000fc80000000000 */
[----:B------:R-:W-:-:S05]  /*0da0*/  IMAD.WIDE.U32 R16, R17, 0x2, R12 ;  /* 0x0000000211107825 */ /* 0x000fca00078e000c */
[----:B------:R0:W5:Y:S01]  /*0db0*/  LDG.E.U16 R19, desc[UR4][R16.64] ;  /* 0x0000000410137981 */ /* 0x000162000c1e1500 */
[----:B------:R-:W-:Y:S01]  /*0dc0*/  PLOP3.LUT P0, PT, PT, PT, PT, 0x80, 0x8 ;  /* 0x000000000008781c */ /* 0x000fe20003f0f070 */
[----:B------:R-:W-:-:S12]  /*0dd0*/  IMAD.MOV.U32 R20, RZ, RZ, 0x1 ;  /* 0x00000001ff147424 */ /* 0x000fd800078e00ff */
.L_x_16:
        /* <DEDUP_REMOVED lines=30> */
.L_x_19:
[----:B------:R-:W-:Y:S05]  /*0fc0*/  BSYNC.RELIABLE B3 ;  /* 0x0000000000037941 */ /* 0x000fea0003800100 */
.L_x_18:
        /* <DEDUP_REMOVED lines=19> */
.L_x_20:
[----:B------:R-:W-:Y:S05]  /*1100*/  BSYNC.RECONVERGENT B2 ;  /* 0x0000000000027941 */ /* 0x000fea0003800200 */
.L_x_17:
        /* <DEDUP_REMOVED lines=26> */
.L_x_22:
[----:B------:R-:W-:Y:S05]  /*12b0*/  BSYNC.RELIABLE B2 ;  /* 0x0000000000027941 */ /* 0x000fea0003800100 */
.L_x_21:
        /* <DEDUP_REMOVED lines=17> */
[----:B------:R-:W-:-:S07]  /*13d0*/  @!P2 LOP3.LUT R11, RZ, R5, RZ, 0x33, !PT ;  /* 0x00000005ff0ba212 */ /* 0x000fce00078e33ff */
.L_x_5:
[----:B------:R-:W-:Y:S05]  /*13e0*/  BSYNC.RECONVERGENT B1 ;  /* 0x0000000000017941 */ /* 0x000fea0003800200 */
.L_x_0:
[----:B------:R-:W-:Y:S05]  /*13f0*/  WARPSYNC.ALL ;  /* 0x0000000000007948 */ /* 0x000fea0003800000 */
[----:B------:R-:W-:-:S04]  /*1400*/  IMAD R9, R9, 0x3, RZ ;  /* 0x0000000309097824 */ /* 0x000fc800078e02ff */
[----:B------:R-:W-:-:S05]  /*1410*/  IMAD.WIDE R2, R9, 0x2, R2 ;  /* 0x0000000209027825 */ /* 0x000fca00078e0202 */
[----:B------:R-:W-:Y:S04]  /*1420*/  STG.E.U16 desc[UR4][R2.64+0x4], R6 ;  /* 0x0000040602007986 */ /* 0x000fe8000c101504 */
[----:B------:R-:W-:Y:S04]  /*1430*/  STG.E.U16 desc[UR4][R2.64], R11 ;  /* 0x0000000b02007986 */ /* 0x000fe8000c101504 */
[----:B------:R-:W-:Y:S01]  /*1440*/  STG.E.U16 desc[UR4][R2.64+0x2], R0 ;  /* 0x0000020002007986 */ /* 0x000fe2000c101504 */
[----:B------:R-:W-:Y:S05]  /*1450*/  EXIT ;  /* 0x000000000000794d */ /* 0x000fea0003800000 */
.L_x_23:
[----:B------:R-:W-:-:S00]  /*1460*/  BRA `(.L_x_23) ;  /* 0xfffffffc00fc7947 */ /* 0x000fc0000383ffff */
[----:B------:R-:W-:-:S00]  /*1470*/  NOP ;  /* 0x0000000000007918 */ /* 0x000fc00000000000 */
        /* <DEDUP_REMOVED lines=8> */
.L_x_65:


//--------------------- .text._Z28nppiCFAToRGB_bilinear_kernelIhEvPKT_i8NppiSize8NppiRectPS0_i21NppiBayerGridPosition --------------------------
	.section	.text._Z28nppiCFAToRGB_bilinear_kernelIhEvPKT_i8NppiSize8NppiRectPS0_i21NppiBayerGridPosition,"ax",@progbits
	.align	128
        .global         _Z28nppiCFAToRGB_bilinear_kernelIhEvPKT_i8NppiSize8NppiRectPS0_i21NppiBayerGridPosition
        .type           _Z28nppiCFAToRGB_bilinear_kernelIhEvPKT_i8NppiSize8NppiRectPS0_i21NppiBayerGridPosition,@function
        .size           _Z28nppiCFAToRGB_bilinear_kernelIhEvPKT_i8NppiSize8NppiRectPS0_i21NppiBayerGridPosition,(.L_x_64 - _Z28nppiCFAToRGB_bilinear_kernelIhEvPKT_i8NppiSize8NppiRectPS0_i21NppiBayerGridPosition)
        .other          _Z28nppiCFAToRGB_bilinear_kernelIhEvPKT_i8NppiSize8NppiRectPS0_i21NppiBayerGridPosition,@"STO_CUDA_ENTRY STV_DEFAULT"
_Z28nppiCFAToRGB_bilinear_kernelIhEvPKT_i8NppiSize8NppiRectPS0_i21NppiBayerGridPosition:
.text._Z28nppiCFAToRGB_bilinear_kernelIhEvPKT_i8NppiSize8NppiRectPS0_i21NppiBayerGridPosition:
        /* <DEDUP_REMOVED lines=14> */
[----:B------:R-:W0:Y:S01]  /*00e0*/  LDCU UR4, c[0x0][0x398] ;  /* 0x00007300ff0477ac */ /* 0x000e220008000800 */
[----:B------:R-:W1:Y:S01]  /*00f0*/  LDC.64 R6, c[0x0][0x3b0] ;  /* 0x0000ec00ff067b82 */ /* 0x000e620000000a00 */
[----:B------:R-:W2:Y:S01]  /*0100*/  LDCU UR7, c[0x0][0x388] ;  /* 0x00007100ff0777ac */ /* 0x000ea20008000800 */
[----:B------:R-:W3:Y:S01]  /*0110*/  LDCU UR6, c[0x0][0x394] ;  /* 0x00007280ff0677ac */ /* 0x000ee20008000800 */
[----:B------:R-:W4:Y:S01]  /*0120*/  LDCU.64 UR8, c[0x0][0x380] ;  /* 0x00007000ff0877ac */ /* 0x000f220008000a00 */
[----:B0-----:R-:W-:Y:S01]  /*0130*/  VIADD R2, R5, UR4 ;  /* 0x0000000405027c36 */ /* 0x001fe20008000000 */
[----:B------:R-:W0:Y:S03]  /*0140*/  LDCU.64 UR4, c[0x0][0x358] ;  /* 0x00006b00ff0477ac */ /* 0x000e260008000a00 */
[----:B--2---:R-:W-:Y:S02]  /*0150*/  IMAD R9, R2, UR7, RZ ;  /* 0x0000000702097c24 */ /* 0x004fe4000f8e02ff */
[----:B---3--:R-:W-:-:S03]  /*0160*/  VIADD R3, R0, UR6 ;  /* 0x0000000600037c36 */ /* 0x008fc60008000000 */
[C---:B----4-:R-:W-:Y:S02]  /*0170*/  IADD3 R10, P0, PT, R9.reuse, UR8, RZ ;  /* 0x00000008090a7c10 */ /* 0x050fe4000ff1e0ff */
[----:B------:R-:W-:Y:S02]  /*0180*/  SHF.R.S32.HI R15, RZ, 0x1f, R3 ;  /* 0x0000001fff0f7819 */ /* 0x000fe40000011403 */
[----:B------:R-:W-:Y:S02]  /*0190*/  LEA.HI.X.SX32 R8, R9, UR9, 0x1, P0 ;  /* 0x0000000909087c11 */ /* 0x000fe400080f0eff */
[----:B------:R-:W-:-:S05]  /*01a0*/  IADD3 R16, P0, PT, R3, R10, RZ ;  /* 0x0000000a03107210 */ /* 0x000fca0007f1e0ff */
[----:B------:R-:W-:-:S05]  /*01b0*/  IMAD.X R17, R15, 0x1, R8, P0 ;  /* 0x000000010f117824 */ /* 0x000fca00000e0608 */
[----:B0-----:R0:W5:Y:S01]  /*01c0*/  LDG.E.U8 R4, desc[UR4][R16.64] ;  /* 0x0000000410047981 */ /* 0x001162000c1e1100 */
[----:B-1----:R-:W-:Y:S01]  /*01d0*/  ISETP.GT.AND P0, PT, R7, 0x1, PT ;  /* 0x000000010700780c */ /* 0x002fe20003f04270 */
[----:B------:R-:W-:Y:S04]  /*01e0*/  BSSY.RECONVERGENT B1, `(.L_x_24) ;  /* 0x00000f9000017945 */ /* 0x000fe80003800200 */
[----:B------:R-:W-:Y:S01]  /*01f0*/  BSSY.RELIABLE B0, `(.L_x_25) ;  /* 0x0000052000007945 */ /* 0x000fe20003800100 */
[----:B------:R-:W-:-:S07]  /*0200*/  IMAD R5, R5, R6, RZ ;  /* 0x0000000605057224 */ /* 0x000fce00078e02ff */
[----:B0-----:R-:W-:Y:S05]  /*0210*/  @P0 BRA `(.L_x_26) ;  /* 0x00000000006c0947 */ /* 0x001fea0003800000 */
[----:B------:R-:W-:-:S05]  /*0220*/  VIMNMX.U32 R6, PT, PT, R7, 0x2, PT ;  /* 0x0000000207067848 */ /* 0x000fca0003fe0000 */
[----:B------:R-:W-:-:S04]  /*0230*/  IMAD.SHL.U32 R11, R6, 0x4, RZ ;  /* 0x00000004060b7824 */ /* 0x000fc800078e00ff */
[----:B------:R-:W0:Y:S02]  /*0240*/  LDC R6, c[0x2][R11] ;  /* 0x008000000b067b82 */ /* 0x000e240000000800 */
[----:B0-----:R-:W-:-:S04]  /*0250*/  SHF.R.S32.HI R7, RZ, 0x1f, R6 ;  /* 0x0000001fff077819 */ /* 0x001fc80000011406 */
.L_x_56:
[----:B------:R-:W-:Y:S05]  /*0260*/  BRX R6 -0x270                                                                                                 (*"BRANCH_TARGETS .L_x_57,.L_x_58,.L_x_27"*) ;  /* 0xfffffffc06647949 */ /* 0x000fea000383ffff */
.L_x_58:
        /* <DEDUP_REMOVED lines=12> */
.L_x_57:
        /* <DEDUP_REMOVED lines=10> */
.L_x_26:
[----:B------:R-:W-:-:S05]  /*03d0*/  IMAD.MOV.U32 R6, RZ, RZ, -0x2 ;  /* 0xfffffffeff067424 */ /* 0x000fca00078e00ff */
[----:B------:R-:W-:-:S05]  /*03e0*/  VIADDMNMX.U32 R6, R7, R6, 0x2, PT ;  /* 0x0000000207067446 */ /* 0x000fca0003800006 */
[----:B------:R-:W-:-:S04]  /*03f0*/  IMAD.SHL.U32 R11, R6, 0x4, RZ ;  /* 0x00000004060b7824 */ /* 0x000fc800078e00ff */
[----:B------:R-:W0:Y:S02]  /*0400*/  LDC R6, c[0x2][R11+0xc] ;  /* 0x008003000b067b82 */ /* 0x000e240000000800 */
[----:B0-----:R-:W-:-:S04]  /*0410*/  SHF.R.S32.HI R7, RZ, 0x1f, R6 ;  /* 0x0000001fff077819 */ /* 0x001fc80000011406 */
.L_x_60:
[----:B------:R-:W-:Y:S05]  /*0420*/  BRX R6 -0x430                                                                                                 (*"BRANCH_TARGETS .L_x_61,.L_x_62,.L_x_27"*) ;  /* 0xfffffff806f47949 */ /* 0x000fea000383ffff */
.L_x_62:
        /* <DEDUP_REMOVED lines=14> */
.L_x_61:
        /* <DEDUP_REMOVED lines=13> */
.L_x_31:
        /* <DEDUP_REMOVED lines=8> */
.L_x_27:
[----:B------:R-:W-:Y:S01]  /*0660*/  ISETP.GE.AND P1, PT, R3, 0x1, PT ;  /* 0x000000010300780c */ /* 0x000fe20003f26270 */
[----:B------:R-:W-:Y:S01]  /*0670*/  IMAD.MOV.U32 R14, RZ, RZ, RZ ;  /* 0x000000ffff0e7224 */ /* 0x000fe200078e00ff */
[----:B------:R-:W-:Y:S01]  /*0680*/  PLOP3.LUT P0, PT, PT, PT, PT, 0x8, 0x80 ;  /* 0x000000000080781c */ /* 0x000fe20003f0e170 */
[----:B------:R-:W-:-:S10]  /*0690*/  IMAD.MOV.U32 R18, RZ, RZ, RZ ;  /* 0x000000ffff127224 */ /* 0x000fd400078e00ff */
[----:B------:R-:W-:Y:S05]  /*06a0*/  @!P1 BRA `(.L_x_33) ;  /* 0x0000000000189947 */ /* 0x000fea0003800000 */
.L_x_32:
[----:B------:R-:W-:-:S05]  /*06b0*/  VIADD R11, R3, 0xffffffff ;  /* 0xffffffff030b7836 */ /* 0x000fca0000000000 */
[----:B------:R-:W-:-:S05]  /*06c0*/  IADD3 R10, P0, PT, R11, R10, RZ ;  /* 0x0000000a0b0a7210 */ /* 0x000fca0007f1e0ff */
[----:B------:R-:W-:-:S05]  /*06d0*/  IMAD.X R11, RZ, RZ, R8, P0 ;  /* 0x000000ffff0b7224 */ /* 0x000fca00000e0608 */
[----:B------:R0:W5:Y:S01]  /*06e0*/  LDG.E.U8 R18, desc[UR4][R10.64] ;  /* 0x000000040a127981 */ /* 0x000162000c1e1100 */
[----:B------:R-:W-:Y:S01]  /*06f0*/  PLOP3.LUT P0, PT, PT, PT, PT, 0x80, 0x8 ;  /* 0x000000000008781c */ /* 0x000fe20003f0f070 */
[----:B------:R-:W-:-:S12]  /*0700*/  IMAD.MOV.U32 R14, RZ, RZ, 0x1 ;  /* 0x00000001ff0e7424 */ /* 0x000fd800078e00ff */
.L_x_33:
[----:B------:R-:W-:Y:S05]  /*0710*/  BSYNC.RELIABLE B0 ;  /* 0x0000000000007941 */ /* 0x000fea0003800100 */
.L_x_25:
[----:B0-----:R-:W0:Y:S01]  /*0720*/  LDC R10, c[0x0][0x38c] ;  /* 0x0000e300ff0a7b82 */ /* 0x001e220000000800 */
[C---:B------:R-:W-:Y:S01]  /*0730*/  VIADD R7, R9.reuse, -UR7 ;  /* 0x8000000709077c36 */ /* 0x040fe20008000000 */
[----:B------:R-:W-:Y:S01]  /*0740*/  ISETP.GE.AND P2, PT, R2, 0x1, PT ;  /* 0x000000010200780c */ /* 0x000fe20003f46270 */
[----:B------:R-:W-:-:S03]  /*0750*/  VIADD R11, R9, UR7 ;  /* 0x00000007090b7c36 */ /* 0x000fc60008000000 */
[----:B------:R-:W-:Y:S02]  /*0760*/  SHF.R.S32.HI R12, RZ, 0x1f, R7 ;  /* 0x0000001fff0c7819 */ /* 0x000fe40000011407 */
[----:B------:R-:W1:Y:S01]  /*0770*/  LDC R13, c[0x0][0x390] ;  /* 0x0000e400ff0d7b82 */ /* 0x000e620000000800 */
[----:B------:R-:W-:Y:S02]  /*0780*/  IADD3 R24, P4, P5, R7, UR8, R3 ;  /* 0x0000000807187c10 */ /* 0x000fe4000fd9e003 */
[----:B------:R-:W-:Y:S02]  /*0790*/  SHF.R.S32.HI R20, RZ, 0x1f, R11 ;  /* 0x0000001fff147819 */ /* 0x000fe4000001140b */
[----:B------:R-:W-:Y:S02]  /*07a0*/  IADD3.X R25, PT, PT, R12, UR9, R15, P4, P5 ;  /* 0x000000090c197c10 */ /* 0x000fe4000a7ea40f */
[----:B------:R-:W-:Y:S01]  /*07b0*/  IADD3 R8, P4, P5, R11, UR8, R3 ;  /* 0x000000080b087c10 */ /* 0x000fe2000fd9e003 */
[----:B0-----:R-:W-:-:S05]  /*07c0*/  VIADD R10, R10, 0xffffffff ;  /* 0xffffffff0a0a7836 */ /* 0x001fca0000000000 */
[----:B------:R-:W-:Y:S01]  /*07d0*/  ISETP.GE.AND P3, PT, R3, R10, PT ;  /* 0x0000000a0300720c */ /* 0x000fe20003f66270 */
[----:B-1----:R-:W-:-:S05]  /*07e0*/  VIADD R13, R13, 0xffffffff ;  /* 0xffffffff0d0d7836 */ /* 0x002fca0000000000 */
[----:B------:R-:W-:Y:S02]  /*07f0*/  ISETP.GE.AND P1, PT, R2, R13, PT ;  /* 0x0000000d0200720c */ /* 0x000fe40003f26270 */
[----:B------:R-:W-:Y:S02]  /*0800*/  IADD3.X R9, PT, PT, R20, UR9, R15, P4, P5 ;  /* 0x0000000914097c10 */ /* 0x000fe4000a7ea40f */
[----:B------:R-:W2:Y:S04]  /*0810*/  @P2 LDG.E.U8 R15, desc[UR4][R24.64] ;  /* 0x00000004180f2981 */ /* 0x000ea8000c1e1100 */
[----:B------:R-:W3:Y:S05]  /*0820*/  @!P3 LDG.E.U8 R17, desc[UR4][R16.64+0x1] ;  /* 0x000001041011b981 */ /* 0x000eea000c1e1100 */
[----:B------:R-:W4:Y:S01]  /*0830*/  @!P1 LDG.E.U8 R19, desc[UR4][R8.64] ;  /* 0x0000000408139981 */ /* 0x000f22000c1e1100 */
[----:B------:R-:W-:Y:S01]  /*0840*/  @!P3 VIADD R14, R14, 0x1 ;  /* 0x000000010e0eb836 */ /* 0x000fe20000000000 */
[----:B------:R-:W-:Y:S04]  /*0850*/  BSSY.RECONVERGENT B2, `(.L_x_34) ;  /* 0x0000012000027945 */ /* 0x000fe80003800200 */
[----:B------:R-:W-:Y:S01]  /*0860*/  BSSY.RELIABLE B3, `(.L_x_35) ;  /* 0x000000b000037945 */ /* 0x000fe20003800100 */
[----:B------:R-:W-:-:S04]  /*0870*/  @P2 VIADD R14, R14, 0x1 ;  /* 0x000000010e0e2836 */ /* 0x000fc80000000000 */
[----:B------:R-:W-:Y:S02]  /*0880*/  @!P1 VIADD R14, R14, 0x1 ;  /* 0x000000010e0e9836 */ /* 0x000fe40000000000 */
[----:B---3-5:R-:W-:-:S04]  /*0890*/  @!P3 IMAD.IADD R18, R18, 0x1, R17 ;  /* 0x000000011212b824 */ /* 0x028fc800078e0211 */
[----:B--2---:R-:W-:-:S04]  /*08a0*/  @P2 IMAD.IADD R18, R18, 0x1, R15 ;  /* 0x0000000112122824 */ /* 0x004fc800078e020f */
[----:B----4-:R-:W-:Y:S01]  /*08b0*/  @!P1 IMAD.IADD R18, R18, 0x1, R19 ;  /* 0x0000000112129824 */ /* 0x010fe200078e0213 */
[----:B------:R-:W-:Y:S06]  /*08c0*/  @!P1 BRA `(.L_x_36) ;  /* 0x0000000000109947 */ /* 0x000fec0003800000 */
[----:B------:R-:W-:Y:S02]  /*08d0*/  ISETP.NE.AND P1, PT, R14, RZ, PT ;  /* 0x000000ff0e00720c */ /* 0x000fe40003f25270 */
[----:B------:R-:W-:-:S11]  /*08e0*/  PRMT R6, R4, 0x7610, R6 ;  /* 0x0000761004067816 */ /* 0x000fd60000000006 */
[----:B------:R-:W-:Y:S05]  /*08f0*/  @!P1 BREAK.RELIABLE B3 ;  /* 0x0000000000039942 */ /* 0x000fea0003800100 */
[----:B------:R-:W-:Y:S05]  /*0900*/  @!P1 BRA `(.L_x_37) ;  /* 0x0000000000189947 */ /* 0x000fea0003800000 */
.L_x_36:
[----:B------:R-:W-:Y:S05]  /*0910*/  BSYNC.RELIABLE B3 ;  /* 0x0000000000037941 */ /* 0x000fea0003800100 */
.L_x_35:
[----:B------:R-:W-:Y:S02]  /*0920*/  LOP3.LUT R18, R18, 0xffff, RZ, 0xc0, !PT ;  /* 0x0000ffff12127812 */ /* 0x000fe400078ec0ff */
[----:B------:R-:W-:Y:S02]  /*0930*/  LOP3.LUT R17, R14, 0xffff, RZ, 0xc0, !PT ;  /* 0x0000ffff0e117812 */ /* 0x000fe400078ec0ff */
[----:B------:R-:W-:-:S07]  /*0940*/  MOV R16, 0x960 ;  /* 0x0000096000107802 */ /* 0x000fce0000000f00 */
[----:B------:R-:W-:Y:S05]  /*0950*/  CALL.REL.NOINC `($__internal_0_$__cuda_sm20_div_u16) ;  /* 0x0000000800347944 */ /* 0x000fea0003c00000 */
[----:B------:R-:W-:-:S07]  /*0960*/  PRMT R6, R17, 0x7610, R6 ;  /* 0x0000761011067816 */ /* 0x000fce0000000006 */
.L_x_37:
[----:B------:R-:W-:Y:S05]  /*0970*/  BSYNC.RECONVERGENT B2 ;  /* 0x0000000000027941 */ /* 0x000fea0003800200 */
.L_x_34:
[C---:B------:R-:W-:Y:S02]  /*0980*/  ISETP.LT.OR P3, PT, R2.reuse, 0x1, !P0 ;  /* 0x000000010200780c */ /* 0x040fe40004761670 */
[CC--:B------:R-:W-:Y:S02]  /*0990*/  ISETP.GE.OR P0, PT, R2.reuse, R13.reuse, !P0 ;  /* 0x0000000d0200720c */ /* 0x0c0fe40004706670 */
[C---:B------:R-:W-:Y:S02]  /*09a0*/  ISETP.GE.AND P1, PT, R2.reuse, 0x1, PT ;  /* 0x000000010200780c */ /* 0x040fe40003f26270 */
[----:B------:R-:W-:Y:S02]  /*09b0*/  ISETP.GE.AND P2, PT, R2, R13, PT ;  /* 0x0000000d0200720c */ /* 0x000fe40003f46270 */
[CC--:B------:R-:W-:Y:S02]  /*09c0*/  ISETP.GE.OR P1, PT, R3.reuse, R10.reuse, !P1 ;  /* 0x0000000a0300720c */ /* 0x0c0fe40004f26670 */
[----:B------:R-:W-:-:S03]  /*09d0*/  ISETP.GE.OR P2, PT, R3, R10, P2 ;  /* 0x0000000a0300720c */ /* 0x000fc60001746670 */
[----:B------:R-:W0:Y:S01]  /*09e0*/  @!P3 LDC.64 R14, c[0x0][0x380] ;  /* 0x0000e000ff0ebb82 */ /* 0x000e220000000a00 */
[C---:B------:R-:W-:Y:S02]  /*09f0*/  @!P3 VIADD R18, R3.reuse, 0xffffffff ;  /* 0xffffffff0312b836 */ /* 0x040fe40000000000 */
[----:B------:R-:W-:-:S05]  /*0a00*/  @!P0 VIADD R2, R3, 0xffffffff ;  /* 0xffffffff03028836 */ /* 0x000fca0000000000 */
[----:B------:R-:W1:Y:S01]  /*0a10*/  @!P0 LDC.64 R16, c[0x0][0x380] ;  /* 0x0000e000ff108b82 */ /* 0x000e620000000a00 */
[----:B------:R-:W2:Y:S04]  /*0a20*/  @!P1 LDG.E.U8 R25, desc[UR4][R24.64+0x1] ;  /* 0x0000010418199981 */ /* 0x000ea8000c1e1100 */
[----:B------:R-:W3:Y:S01]  /*0a30*/  @!P2 LDG.E.U8 R9, desc[UR4][R8.64+0x1] ;  /* 0x000001040809a981 */ /* 0x000ee2000c1e1100 */
[----:B0-----:R-:W-:Y:S01]  /*0a40*/  @!P3 IADD3 R14, P4, P5, R7, R14, R18 ;  /* 0x0000000e070eb210 */ /* 0x001fe20007d9e012 */
[----:B------:R-:W-:-:S03]  /*0a50*/  IMAD.MOV.U32 R18, RZ, RZ, RZ ;  /* 0x000000ffff127224 */ /* 0x000fc600078e00ff */
[----:B------:R-:W-:Y:S02]  /*0a60*/  @!P3 IADD3.X R15, PT, PT, R12, R15, RZ, P4, P5 ;  /* 0x0000000f0c0fb210 */ /* 0x000fe400027ea4ff */
[----:B-1----:R-:W-:-:S03]  /*0a70*/  @!P0 IADD3 R16, P4, P5, R11, R16, R2 ;  /* 0x000000100b108210 */ /* 0x002fc60007d9e002 */
[----:B------:R-:W2:Y:S01]  /*0a80*/  @!P3 LDG.E.U8 R18, desc[UR4][R14.64] ;  /* 0x000000040e12b981 */ /* 0x000ea2000c1e1100 */
[----:B------:R-:W-:-:S06]  /*0a90*/  @!P0 IADD3.X R17, PT, PT, R20, R17, RZ, P4, P5 ;  /* 0x0000001114118210 */ /* 0x000fcc00027ea4ff */
[----:B------:R-:W4:Y:S01]  /*0aa0*/  @!P0 LDG.E.U8 R17, desc[UR4][R16.64] ;  /* 0x0000000410118981 */ /* 0x000f22000c1e1100 */
[----:B------:R-:W-:Y:S02]  /*0ab0*/  IMAD.MOV.U32 R2, RZ, RZ, RZ ;  /* 0x000000ffff027224 */ /* 0x000fe400078e00ff */
        /* <DEDUP_REMOVED lines=13> */
.L_x_39:
[----:B------:R-:W-:Y:S05]  /*0b90*/  BSYNC.RELIABLE B2 ;  /* 0x0000000000027941 */ /* 0x000fea0003800100 */
.L_x_38:
[----:B------:R-:W-:Y:S02]  /*0ba0*/  LOP3.LUT R18, R18, 0xffff, RZ, 0xc0, !PT ;  /* 0x0000ffff12127812 */ /* 0x000fe400078ec0ff */
[----:B------:R-:W-:Y:S02]  /*0bb0*/  LOP3.LUT R17, R2, 0xffff, RZ, 0xc0, !PT ;  /* 0x0000ffff02117812 */ /* 0x000fe400078ec0ff */
[----:B------:R-:W-:-:S07]  /*0bc0*/  MOV R16, 0xbe0 ;  /* 0x00000be000107802 */ /* 0x000fce0000000f00 */
[----:B------:R-:W-:Y:S05]  /*0bd0*/  CALL.REL.NOINC `($__internal_0_$__cuda_sm20_div_u16) ;  /* 0x0000000400947944 */ /* 0x000fea0003c00000 */
[----:B------:R-:W-:Y:S02]  /*0be0*/  PRMT R7, R4, 0x7610, R7 ;  /* 0x0000761004077816 */ /* 0x000fe40000000007 */
[----:B------:R-:W-:Y:S01]  /*0bf0*/  PRMT R4, R17, 0x7610, R4 ;  /* 0x0000761011047816 */ /* 0x000fe20000000004 */
[----:B------:R-:W-:Y:S06]  /*0c00*/  BRA `(.L_x_29) ;  /* 0x0000000400587947 */ /* 0x000fec0003800000 */
.L_x_30:
[----:B------:R-:W-:Y:S02]  /*0c10*/  ISETP.GE.AND P1, PT, R3, 0x1, PT ;  /* 0x000000010300780c */ /* 0x000fe40003f26270 */
[----:B------:R-:W-:Y:S02]  /*0c20*/  CS2R R18, SRZ ;  /* 0x0000000000127805 */ /* 0x000fe4000001ff00 */
[----:B------:R-:W-:-:S09]  /*0c30*/  PLOP3.LUT P0, PT, PT, PT, PT, 0x8, 0x80 ;  /* 0x000000000080781c */ /* 0x000fd20003f0e170 */
[----:B------:R-:W-:Y:S05]  /*0c40*/  @!P1 BRA `(.L_x_40) ;  /* 0x0000000000189947 */ /* 0x000fea0003800000 */
.L_x_28:
[----:B------:R-:W-:-:S05]  /*0c50*/  VIADD R11, R3, 0xffffffff ;  /* 0xffffffff030b7836 */ /* 0x000fca0000000000 */
[----:B------:R-:W-:-:S05]  /*0c60*/  IADD3 R10, P0, PT, R11, R10, RZ ;  /* 0x0000000a0b0a7210 */ /* 0x000fca0007f1e0ff */
[----:B------:R-:W-:-:S05]  /*0c70*/  IMAD.X R11, RZ, RZ, R8, P0 ;  /* 0x000000ffff0b7224 */ /* 0x000fca00000e0608 */
[----:B------:R0:W5:Y:S01]  /*0c80*/  LDG.E.U8 R18, desc[UR4][R10.64] ;  /* 0x000000040a127981 */ /* 0x000162000c1e1100 */
[----:B------:R-:W-:Y:S01]  /*0c90*/  PLOP3.LUT P0, PT, PT, PT, PT, 0x80, 0x8 ;  /* 0x000000000008781c */ /* 0x000fe20003f0f070 */
[----:B------:R-:W-:-:S12]  /*0ca0*/  IMAD.MOV.U32 R19, RZ, RZ, 0x1 ;  /* 0x00000001ff137424 */ /* 0x000fd800078e00ff */
.L_x_40:
[----:B------:R-:W1:Y:S01]  /*0cb0*/  LDC R8, c[0x0][0x38c] ;  /* 0x0000e300ff087b82 */ /* 0x000e620000000800 */
[C---:B------:R-:W-:Y:S01]  /*0cc0*/  VIADD R7, R9.reuse, -UR7 ;  /* 0x8000000709077c36 */ /* 0x040fe20008000000 */
[----:B------:R-:W-:Y:S01]  /*0cd0*/  ISETP.GE.AND P2, PT, R2, 0x1, PT ;  /* 0x000000010200780c */ /* 0x000fe20003f46270 */
[----:B------:R-:W-:-:S03]  /*0ce0*/  VIADD R9, R9, UR7 ;  /* 0x0000000709097c36 */ /* 0x000fc60008000000 */
[----:B0-----:R-:W-:Y:S02]  /*0cf0*/  SHF.R.S32.HI R10, RZ, 0x1f, R7 ;  /* 0x0000001fff0a7819 */ /* 0x001fe40000011407 */
[----:B------:R-:W0:Y:S01]  /*0d00*/  LDC R11, c[0x0][0x390] ;  /* 0x0000e400ff0b7b82 */ /* 0x000e220000000800 */
[----:B------:R-:W-:Y:S02]  /*0d10*/  IADD3 R12, P4, P5, R7, UR8, R3 ;  /* 0x00000008070c7c10 */ /* 0x000fe4000fd9e003 */
[----:B------:R-:W-:Y:S02]  /*0d20*/  SHF.R.S32.HI R20, RZ, 0x1f, R9 ;  /* 0x0000001fff147819 */ /* 0x000fe40000011409 */
[----:B------:R-:W-:Y:S02]  /*0d30*/  IADD3.X R13, PT, PT, R10, UR9, R15, P4, P5 ;  /* 0x000000090a0d7c10 */ /* 0x000fe4000a7ea40f */
[----:B------:R-:W-:-:S03]  /*0d40*/  IADD3 R14, P4, P5, R9, UR8, R3 ;  /* 0x00000008090e7c10 */ /* 0x000fc6000fd9e003 */
[----:B------:R-:W2:Y:S01]  /*0d50*/  @P2 LDG.E.U8 R21, desc[UR4][R12.64] ;  /* 0x000000040c152981 */ /* 0x000ea2000c1e1100 */
[----:B-1----:R-:W-:-:S05]  /*0d60*/  VIADD R8, R8, 0xffffffff ;  /* 0xffffffff08087836 */ /* 0x002fca0000000000 */
[----:B------:R-:W-:Y:S01]  /*0d70*/  ISETP.GE.AND P3, PT, R3, R8, PT ;  /* 0x000000080300720c */ /* 0x000fe20003f66270 */
[----:B0-----:R-:W-:-:S05]  /*0d80*/  VIADD R11, R11, 0xffffffff ;  /* 0xffffffff0b0b7836 */ /* 0x001fca0000000000 */
[----:B------:R-:W-:Y:S02]  /*0d90*/  ISETP.GE.AND P1, PT, R2, R11, PT ;  /* 0x0000000b0200720c */ /* 0x000fe40003f26270 */
[----:B------:R-:W-:-:S05]  /*0da0*/  IADD3.X R15, PT, PT, R20, UR9, R15, P4, P5 ;  /* 0x00000009140f7c10 */ /* 0x000fca000a7ea40f */
[----:B------:R-:W3:Y:S06]  /*0db0*/  @!P3 LDG.E.U8 R17, desc[UR4][R16.64+0x1] ;  /* 0x000001041011b981 */ /* 0x000eec000c1e1100 */
        /* <DEDUP_REMOVED lines=14> */
.L_x_43:
[----:B------:R-:W-:Y:S05]  /*0ea0*/  BSYNC.RELIABLE B3 ;  /* 0x0000000000037941 */ /* 0x000fea0003800100 */
.L_x_42:
[----:B------:R-:W-:Y:S02]  /*0eb0*/  LOP3.LUT R18, R18, 0xffff, RZ, 0xc0, !PT ;  /* 0x0000ffff12127812 */ /* 0x000fe400078ec0ff */
[----:B------:R-:W-:Y:S02]  /*0ec0*/  LOP3.LUT R17, R19, 0xffff, RZ, 0xc0, !PT ;  /* 0x0000ffff13117812 */ /* 0x000fe400078ec0ff */
[----:B------:R-:W-:-:S07]  /*0ed0*/  MOV R16, 0xef0 ;  /* 0x00000ef000107802 */ /* 0x000fce0000000f00 */
[----:B------:R-:W-:Y:S05]  /*0ee0*/  CALL.REL.NOINC `($__internal_0_$__cuda_sm20_div_u16) ;  /* 0x0000000000d07944 */ /* 0x000fea0003c00000 */
[----:B------:R-:W-:-:S07]  /*0ef0*/  PRMT R6, R17, 0x7610, R6 ;  /* 0x0000761011067816 */ /* 0x000fce0000000006 */
.L_x_44:
[----:B------:R-:W-:Y:S05]  /*0f00*/  BSYNC.RECONVERGENT B2 ;  /* 0x0000000000027941 */ /* 0x000fea0003800200 */
.L_x_41:
        /* <DEDUP_REMOVED lines=12> */
[----:B0-----:R-:W-:-:S04]  /*0fd0*/  @!P3 IADD3 R16, P4, P5, R7, R16, R21 ;  /* 0x000000100710b210 */ /* 0x001fc80007d9e015 */
[----:B------:R-:W-:Y:S02]  /*0fe0*/  @!P3 IADD3.X R17, PT, PT, R10, R17, RZ, P4, P5 ;  /* 0x000000110a11b210 */ /* 0x000fe400027ea4ff */
[----:B-1----:R-:W-:Y:S02]  /*0ff0*/  @!P0 IADD3 R18, P4, P5, R9, R18, R2 ;  /* 0x0000001209128210 */ /* 0x002fe40007d9e002 */
[----:B------:R-:W-:Y:S02]  /*1000*/  CS2R R2, SRZ ;  /* 0x0000000000027805 */ /* 0x000fe4000001ff00 */
[----:B------:R-:W-:-:S04]  /*1010*/  @!P0 IADD3.X R19, PT, PT, R20, R19, RZ, P4, P5 ;  /* 0x0000001314138210 */ /* 0x000fc800027ea4ff */
[----:B------:R-:W2:Y:S04]  /*1020*/  @!P3 LDG.E.U8 R3, desc[UR4][R16.64] ;  /* 0x000000041003b981 */ /* 0x000ea8000c1e1100 */
[----:B------:R-:W4:Y:S01]  /*1030*/  @!P0 LDG.E.U8 R18, desc[UR4][R18.64] ;  /* 0x0000000412128981 */ /* 0x000f22000c1e1100 */
        /* <DEDUP_REMOVED lines=13> */
.L_x_46:
[----:B------:R-:W-:Y:S05]  /*1110*/  BSYNC.RELIABLE B2 ;  /* 0x0000000000027941 */ /* 0x000fea0003800100 */
.L_x_45:
[----:B------:R-:W-:Y:S02]  /*1120*/  LOP3.LUT R18, R3, 0xffff, RZ, 0xc0, !PT ;  /* 0x0000ffff03127812 */ /* 0x000fe400078ec0ff */
[----:B------:R-:W-:Y:S02]  /*1130*/  LOP3.LUT R17, R2, 0xffff, RZ, 0xc0, !PT ;  /* 0x0000ffff02117812 */ /* 0x000fe400078ec0ff */
[----:B------:R-:W-:-:S07]  /*1140*/  MOV R16, 0x1160 ;  /* 0x0000116000107802 */ /* 0x000fce0000000f00 */
[----:B------:R-:W-:Y:S05]  /*1150*/  CALL.REL.NOINC `($__internal_0_$__cuda_sm20_div_u16) ;  /* 0x0000000000347944 */ /* 0x000fea0003c00000 */
[----:B------:R-:W-:-:S07]  /*1160*/  PRMT R7, R17, 0x7610, R7 ;  /* 0x0000761011077816 */ /* 0x000fce0000000007 */
.L_x_29:
[----:B------:R-:W-:Y:S05]  /*1170*/  BSYNC.RECONVERGENT B1 ;  /* 0x0000000000017941 */ /* 0x000fea0003800200 */
.L_x_24:
[----:B------:R-:W-:Y:S05]  /*1180*/  WARPSYNC.ALL ;  /* 0x0000000000007948 */ /* 0x000fea0003800000 */
[----:B------:R-:W0:Y:S01]  /*1190*/  LDCU.64 UR10, c[0x0][0x3a8] ;  /* 0x00007500ff0a77ac */ /* 0x000e220008000a00 */
[----:B------:R-:W-:Y:S01]  /*11a0*/  IMAD R0, R0, 0x3, RZ ;  /* 0x0000000300007824 */ /* 0x000fe200078e02ff */
[----:B------:R-:W-:-:S04]  /*11b0*/  SHF.R.S32.HI R3, RZ, 0x1f, R5 ;  /* 0x0000001fff037819 */ /* 0x000fc80000011405 */
[--C-:B0-----:R-:W-:Y:S02]  /*11c0*/  IADD3 R2, P0, P1, R5, UR10, R0.reuse ;  /* 0x0000000a05027c10 */ /* 0x101fe4000f91e000 */
[----:B------:R-:W-:-:S04]  /*11d0*/  SHF.R.S32.HI R0, RZ, 0x1f, R0 ;  /* 0x0000001fff007819 */ /* 0x000fc80000011400 */
[----:B------:R-:W-:-:S05]  /*11e0*/  IADD3.X R3, PT, PT, R3, UR11, R0, P0, P1 ;  /* 0x0000000b03037c10 */ /* 0x000fca00087e2400 */
[----:B------:R-:W-:Y:S04]  /*11f0*/  STG.E.U8 desc[UR4][R2.64+0x2], R4 ;  /* 0x0000020402007986 */ /* 0x000fe8000c101104 */
[----:B------:R-:W-:Y:S04]  /*1200*/  STG.E.U8 desc[UR4][R2.64], R7 ;  /* 0x0000000702007986 */ /* 0x000fe8000c101104 */
[----:B------:R-:W-:Y:S01]  /*1210*/  STG.E.U8 desc[UR4][R2.64+0x1], R6 ;  /* 0x0000010602007986 */ /* 0x000fe2000c101104 */
[----:B------:R-:W-:Y:S05]  /*1220*/  EXIT ;  /* 0x000000000000794d */ /* 0x000fea0003800000 */
        .weak           $__internal_0_$__cuda_sm20_div_u16
        .type           $__internal_0_$__cuda_sm20_div_u16,@function
        .size           $__internal_0_$__cuda_sm20_div_u16,(.L_x_64 - $__internal_0_$__cuda_sm20_div_u16)
$__internal_0_$__cuda_sm20_div_u16:
[----:B------:R-:W0:Y:S01]  /*1230*/  I2F.U16 R22, R17 ;  /* 0x0000001100167306 */ /* 0x000e220000101000 */
[----:B------:R-:W-:Y:S02]  /*1240*/  IMAD.MOV.U32 R19, RZ, RZ, 0x4b800000 ;  /* 0x4b800000ff137424 */ /* 0x000fe400078e00ff */
[----:B------:R-:W-:Y:S02]  /*1250*/  IMAD.MOV.U32 R26, RZ, RZ, R16 ;  /* 0x000000ffff1a7224 */ /* 0x000fe400078e0010 */
[----:B------:R-:W-:-:S03]  /*1260*/  IMAD.MOV.U32 R27, RZ, RZ, 0x0 ;  /* 0x00000000ff1b7424 */ /* 0x000fc600078e00ff */
[----:B------:R-:W-:Y:S01]  /*1270*/  I2F.U16.RZ R18, R18 ;  /* 0x0000001200127306 */ /* 0x000fe2000010d000 */
[C---:B0-----:R-:W-:Y:S02]  /*1280*/  FSETP.GEU.AND P2, PT, |R22|.reuse, 1.175494350822287508e-38, PT ;  /* 0x008000001600780b */ /* 0x041fe40003f4e200 */
[----:B------:R-:W-:Y:S02]  /*1290*/  FSETP.GT.AND P1, PT, |R22|, 8.50705917302346158658e+37, PT ;  /* 0x7e8000001600780b */ /* 0x000fe40003f24200 */
[----:B------:R-:W-:-:S04]  /*12a0*/  FSEL R19, R19, 1, !P2 ;  /* 0x3f80000013137808 */ /* 0x000fc80005000000 */
[----:B------:R-:W-:Y:S02]  /*12b0*/  FSEL R19, R19, 0.25, !P1 ;  /* 0x3e80000013137808 */ /* 0x000fe40004800000 */
[----:B------:R-:W-:-:S03]  /*12c0*/  ISETP.NE.U32.AND P1, PT, R17, RZ, PT ;  /* 0x000000ff1100720c */ /* 0x000fc60003f25070 */
[----:B------:R-:W-:-:S06]  /*12d0*/  FMUL R22, R22, R19 ;  /* 0x0000001316167220 */ /* 0x000fcc0000400000 */
[----:B------:R-:W0:Y:S02]  /*12e0*/  MUFU.RCP R22, R22 ;  /* 0x0000001600167308 */ /* 0x000e240000001000 */
[----:B0-----:R-:W-:-:S04]  /*12f0*/  FMUL R19, R19, R22 ;  /* 0x0000001613137220 */ /* 0x001fc80000400000 */
[----:B------:R-:W-:-:S04]  /*1300*/  VIADD R19, R19, 0x2 ;  /* 0x0000000213137836 */ /* 0x000fc80000000000 */
[----:B------:R-:W-:-:S06]  /*1310*/  FMUL.RZ R19, R18, R19 ;  /* 0x0000001312137220 */ /* 0x000fcc000040c000 */
[----:B------:R-:W0:Y:S02]  /*1320*/  F2I.U32.TRUNC.NTZ R19, R19 ;  /* 0x0000001300137305 */ /* 0x000e24000020f000 */
[----:B0-----:R-:W-:Y:S01]  /*1330*/  LOP3.LUT R17, R19, 0xffff, RZ, 0xc0, !PT ;  /* 0x0000ffff13117812 */ /* 0x001fe200078ec0ff */
[----:B------:R-:W-:Y:S01]  /*1340*/  @!P1 IMAD.MOV.U32 R17, RZ, RZ, -0x1 ;  /* 0xffffffffff119424 */ /* 0x000fe200078e00ff */
[----:B------:R-:W-:Y:S06]  /*1350*/  RET.REL.NODEC R26 `(_Z28nppiCFAToRGB_bilinear_kernelIhEvPKT_i8NppiSize8NppiRectPS0_i21NppiBayerGridPosition) ;  /* 0xffffffec1a287950 */ /* 0x000fec0003c3ffff */
.L_x_47:
        /* <DEDUP_REMOVED lines=10> */
.L_x_64:


//--------------------- .nv.shared.reserved.0     --------------------------
	.section	.nv.shared.reserved.0,"aw",@nobits
	.weak		__nv_reservedSMEM_offset_0_alias
	.size		__nv_reservedSMEM_offset_0_alias, 0, 64
	.other		__nv_reservedSMEM_offset_0_alias,@"STO_CUDA_RESERVED_SHARED STV_DEFAULT"
__nv_reservedSMEM_offset_0_alias:
	.zero		0
	.zero		64


//--------------------- .nv.constant0._Z28nppiCFAToRGB_bilinear_kernelItEvPKT_i8NppiSize8NppiRectPS0_i21NppiBayerGridPosition --------------------------
	.section	.nv.constant0._Z28nppiCFAToRGB_bilinear_kernelItEvPKT_i8NppiSize8NppiRectPS0_i21NppiBayerGridPosition,"a",@progbits
	.sectionflags	@""
	.align	4
.nv.constant0._Z28nppiCFAToRGB_bilinear_kernelItEvPKT_i8NppiSize8NppiRectPS0_i21NppiBayerGridPosition:
	.zero		952


//--------------------- .nv.constant0._Z28nppiCFAToRGB_bilinear_kernelIhEvPKT_i8NppiSize8NppiRectPS0_i21NppiBayerGridPosition --------------------------
	.section	.nv.constant0._Z28nppiCFAToRGB_bilinear_kernelIhEvPKT_i8NppiSize8NppiRectPS0_i21NppiBayerGridPosition,"a",@progbits
	.sectionflags	@""
	.align	4
.nv.constant0._Z28nppiCFAToRGB_bilinear_kernelIhEvPKT_i8NppiSize8NppiRectPS0_i21NppiBayerGridPosition:
	.zero		952


//--------------------- SYMBOLS --------------------------

	.type		.nv.reservedSmem.offset0,@object
	.size		.nv.reservedSmem.offset0,0x4
